//
// Generated by NVIDIA NVVM Compiler
//
// Compiler Build ID: CL-36424714
// Cuda compilation tools, release 13.0, V13.0.88
// Based on NVVM 20.0.0
//

.version 9.0
.target sm_100
.address_size 64

	// .globl	_Z20hgemv_k32_f16_kernelP6__halfS0_S0_ii

.visible .entry _Z20hgemv_k32_f16_kernelP6__halfS0_S0_ii(
	.param .u64 .ptr .align 1 _Z20hgemv_k32_f16_kernelP6__halfS0_S0_ii_param_0,
	.param .u64 .ptr .align 1 _Z20hgemv_k32_f16_kernelP6__halfS0_S0_ii_param_1,
	.param .u64 .ptr .align 1 _Z20hgemv_k32_f16_kernelP6__halfS0_S0_ii_param_2,
	.param .u32 _Z20hgemv_k32_f16_kernelP6__halfS0_S0_ii_param_3,
	.param .u32 _Z20hgemv_k32_f16_kernelP6__halfS0_S0_ii_param_4
)
{
	.reg .pred 	%p<12>;
	.reg .b16 	%rs<233>;
	.reg .b32 	%r<108>;
	.reg .b32 	%f<2>;
	.reg .b64 	%rd<60>;

	ld.param.u64 	%rd7, [_Z20hgemv_k32_f16_kernelP6__halfS0_S0_ii_param_0];
	ld.param.u64 	%rd8, [_Z20hgemv_k32_f16_kernelP6__halfS0_S0_ii_param_1];
	ld.param.u64 	%rd6, [_Z20hgemv_k32_f16_kernelP6__halfS0_S0_ii_param_2];
	ld.param.u32 	%r31, [_Z20hgemv_k32_f16_kernelP6__halfS0_S0_ii_param_3];
	ld.param.u32 	%r30, [_Z20hgemv_k32_f16_kernelP6__halfS0_S0_ii_param_4];
	cvta.to.global.u64 	%rd1, %rd8;
	cvta.to.global.u64 	%rd2, %rd7;
	mov.u32 	%r32, %tid.x;
	mov.u32 	%r33, %tid.y;
	mov.u32 	%r34, %ctaid.x;
	and.b32  	%r1, %r32, 31;
	mov.u32 	%r35, %ntid.y;
	mad.lo.s32 	%r2, %r34, %r35, %r33;
	setp.ge.s32 	%p1, %r2, %r31;
	@%p1 bra 	$L__BB0_16;
	mov.f32 	%f1, 0f00000000;
	// begin inline asm
	{  cvt.rn.f16.f32 %rs231, %f1;}

	// end inline asm
	setp.lt.s32 	%p2, %r30, 1;
	@%p2 bra 	$L__BB0_14;
	add.s32 	%r3, %r30, 31;
	shr.u32 	%r4, %r3, 5;
	mul.lo.s32 	%r5, %r30, %r2;
	and.b32  	%r6, %r4, 15;
	setp.lt.u32 	%p3, %r30, 481;
	mov.b32 	%r100, 0;
	@%p3 bra 	$L__BB0_5;
	and.b32  	%r100, %r4, 67108848;
	and.b32  	%r38, %r4, 67108848;
	neg.s32 	%r107, %r38;
	or.b32  	%r106, %r1, 256;
	add.s32 	%r105, %r5, %r1;
$L__BB0_4:
	.pragma "nounroll";
	add.s32 	%r39, %r106, -256;
	mul.wide.s32 	%rd9, %r105, 2;
	add.s64 	%rd10, %rd2, %rd9;
	mul.wide.u32 	%rd11, %r39, 2;
	add.s64 	%rd12, %rd1, %rd11;
	ld.global.u16 	%rs19, [%rd10];
	ld.global.u16 	%rs20, [%rd12];
	// begin inline asm
	{mul.f16 %rs18,%rs19,%rs20;
}
	// end inline asm
	// begin inline asm
	{add.f16 %rs21,%rs231,%rs18;
}
	// end inline asm
	ld.global.u16 	%rs25, [%rd10+64];
	ld.global.u16 	%rs26, [%rd12+64];
	// begin inline asm
	{mul.f16 %rs24,%rs25,%rs26;
}
	// end inline asm
	// begin inline asm
	{add.f16 %rs27,%rs21,%rs24;
}
	// end inline asm
	ld.global.u16 	%rs31, [%rd10+128];
	ld.global.u16 	%rs32, [%rd12+128];
	// begin inline asm
	{mul.f16 %rs30,%rs31,%rs32;
}
	// end inline asm
	// begin inline asm
	{add.f16 %rs33,%rs27,%rs30;
}
	// end inline asm
	add.s32 	%r40, %r106, -160;
	mul.wide.u32 	%rd13, %r40, 2;
	add.s64 	%rd14, %rd1, %rd13;
	ld.global.u16 	%rs37, [%rd10+192];
	ld.global.u16 	%rs38, [%rd14];
	// begin inline asm
	{mul.f16 %rs36,%rs37,%rs38;
}
	// end inline asm
	// begin inline asm
	{add.f16 %rs39,%rs33,%rs36;
}
	// end inline asm
	add.s32 	%r41, %r106, -128;
	mul.wide.u32 	%rd15, %r41, 2;
	add.s64 	%rd16, %rd1, %rd15;
	ld.global.u16 	%rs43, [%rd10+256];
	ld.global.u16 	%rs44, [%rd16];
	// begin inline asm
	{mul.f16 %rs42,%rs43,%rs44;
}
	// end inline asm
	// begin inline asm
	{add.f16 %rs45,%rs39,%rs42;
}
	// end inline asm
	add.s32 	%r42, %r106, -96;
	mul.wide.u32 	%rd17, %r42, 2;
	add.s64 	%rd18, %rd1, %rd17;
	ld.global.u16 	%rs49, [%rd10+320];
	ld.global.u16 	%rs50, [%rd18];
	// begin inline asm
	{mul.f16 %rs48,%rs49,%rs50;
}
	// end inline asm
	// begin inline asm
	{add.f16 %rs51,%rs45,%rs48;
}
	// end inline asm
	add.s32 	%r43, %r106, -64;
	mul.wide.u32 	%rd19, %r43, 2;
	add.s64 	%rd20, %rd1, %rd19;
	ld.global.u16 	%rs55, [%rd10+384];
	ld.global.u16 	%rs56, [%rd20];
	// begin inline asm
	{mul.f16 %rs54,%rs55,%rs56;
}
	// end inline asm
	// begin inline asm
	{add.f16 %rs57,%rs51,%rs54;
}
	// end inline asm
	add.s32 	%r44, %r106, -32;
	mul.wide.u32 	%rd21, %r44, 2;
	add.s64 	%rd22, %rd1, %rd21;
	ld.global.u16 	%rs61, [%rd10+448];
	ld.global.u16 	%rs62, [%rd22];
	// begin inline asm
	{mul.f16 %rs60,%rs61,%rs62;
}
	// end inline asm
	// begin inline asm
	{add.f16 %rs63,%rs57,%rs60;
}
	// end inline asm
	add.s32 	%r45, %r106, 224;
	mul.wide.u32 	%rd23, %r106, 2;
	add.s64 	%rd24, %rd1, %rd23;
	ld.global.u16 	%rs67, [%rd10+512];
	ld.global.u16 	%rs68, [%rd24];
	// begin inline asm
	{mul.f16 %rs66,%rs67,%rs68;
}
	// end inline asm
	// begin inline asm
	{add.f16 %rs69,%rs63,%rs66;
}
	// end inline asm
	add.s32 	%r46, %r106, 32;
	mul.wide.u32 	%rd25, %r46, 2;
	add.s64 	%rd26, %rd1, %rd25;
	ld.global.u16 	%rs73, [%rd10+576];
	ld.global.u16 	%rs74, [%rd26];
	// begin inline asm
	{mul.f16 %rs72,%rs73,%rs74;
}
	// end inline asm
	// begin inline asm
	{add.f16 %rs75,%rs69,%rs72;
}
	// end inline asm
	add.s32 	%r47, %r106, 64;
	mul.wide.u32 	%rd27, %r47, 2;
	add.s64 	%rd28, %rd1, %rd27;
	ld.global.u16 	%rs79, [%rd10+640];
	ld.global.u16 	%rs80, [%rd28];
	// begin inline asm
	{mul.f16 %rs78,%rs79,%rs80;
}
	// end inline asm
	// begin inline asm
	{add.f16 %rs81,%rs75,%rs78;
}
	// end inline asm
	add.s32 	%r48, %r106, 96;
	mul.wide.u32 	%rd29, %r48, 2;
	add.s64 	%rd30, %rd1, %rd29;
	ld.global.u16 	%rs85, [%rd10+704];
	ld.global.u16 	%rs86, [%rd30];
	// begin inline asm
	{mul.f16 %rs84,%rs85,%rs86;
}
	// end inline asm
	// begin inline asm
	{add.f16 %rs87,%rs81,%rs84;
}
	// end inline asm
	add.s32 	%r49, %r106, 128;
	mul.wide.u32 	%rd31, %r49, 2;
	add.s64 	%rd32, %rd1, %rd31;
	ld.global.u16 	%rs91, [%rd10+768];
	ld.global.u16 	%rs92, [%rd32];
	// begin inline asm
	{mul.f16 %rs90,%rs91,%rs92;
}
	// end inline asm
	// begin inline asm
	{add.f16 %rs93,%rs87,%rs90;
}
	// end inline asm
	add.s32 	%r50, %r106, 160;
	mul.wide.u32 	%rd33, %r50, 2;
	add.s64 	%rd34, %rd1, %rd33;
	ld.global.u16 	%rs97, [%rd10+832];
	ld.global.u16 	%rs98, [%rd34];
	// begin inline asm
	{mul.f16 %rs96,%rs97,%rs98;
}
	// end inline asm
	// begin inline asm
	{add.f16 %rs99,%rs93,%rs96;
}
	// end inline asm
	add.s32 	%r51, %r106, 192;
	mul.wide.u32 	%rd35, %r51, 2;
	add.s64 	%rd36, %rd1, %rd35;
	ld.global.u16 	%rs103, [%rd10+896];
	ld.global.u16 	%rs104, [%rd36];
	// begin inline asm
	{mul.f16 %rs102,%rs103,%rs104;
}
	// end inline asm
	// begin inline asm
	{add.f16 %rs105,%rs99,%rs102;
}
	// end inline asm
	mul.wide.u32 	%rd37, %r45, 2;
	add.s64 	%rd38, %rd1, %rd37;
	ld.global.u16 	%rs109, [%rd10+960];
	ld.global.u16 	%rs110, [%rd38];
	// begin inline asm
	{mul.f16 %rs108,%rs109,%rs110;
}
	// end inline asm
	// begin inline asm
	{add.f16 %rs231,%rs105,%rs108;
}
	// end inline asm
	add.s32 	%r107, %r107, 16;
	add.s32 	%r106, %r106, 512;
	add.s32 	%r105, %r105, 512;
	setp.eq.s32 	%p4, %r107, 0;
	@%p4 bra 	$L__BB0_5;
	bra.uni 	$L__BB0_4;
$L__BB0_5:
	setp.eq.s32 	%p5, %r6, 0;
	@%p5 bra 	$L__BB0_14;
	and.b32  	%r12, %r4, 7;
	setp.lt.u32 	%p6, %r6, 8;
	@%p6 bra 	$L__BB0_8;
	shl.b32 	%r52, %r100, 5;
	or.b32  	%r53, %r52, %r1;
	add.s32 	%r54, %r53, %r5;
	mul.wide.s32 	%rd39, %r54, 2;
	add.s64 	%rd40, %rd2, %rd39;
	mul.wide.u32 	%rd41, %r53, 2;
	add.s64 	%rd42, %rd1, %rd41;
	ld.global.u16 	%rs116, [%rd40];
	ld.global.u16 	%rs117, [%rd42];
	// begin inline asm
	{mul.f16 %rs115,%rs116,%rs117;
}
	// end inline asm
	// begin inline asm
	{add.f16 %rs118,%rs231,%rs115;
}
	// end inline asm
	ld.global.u16 	%rs122, [%rd40+64];
	ld.global.u16 	%rs123, [%rd42+64];
	// begin inline asm
	{mul.f16 %rs121,%rs122,%rs123;
}
	// end inline asm
	// begin inline asm
	{add.f16 %rs124,%rs118,%rs121;
}
	// end inline asm
	ld.global.u16 	%rs128, [%rd40+128];
	ld.global.u16 	%rs129, [%rd42+128];
	// begin inline asm
	{mul.f16 %rs127,%rs128,%rs129;
}
	// end inline asm
	// begin inline asm
	{add.f16 %rs130,%rs124,%rs127;
}
	// end inline asm
	ld.global.u16 	%rs134, [%rd40+192];
	ld.global.u16 	%rs135, [%rd42+192];
	// begin inline asm
	{mul.f16 %rs133,%rs134,%rs135;
}
	// end inline asm
	// begin inline asm
	{add.f16 %rs136,%rs130,%rs133;
}
	// end inline asm
	ld.global.u16 	%rs140, [%rd40+256];
	ld.global.u16 	%rs141, [%rd42+256];
	// begin inline asm
	{mul.f16 %rs139,%rs140,%rs141;
}
	// end inline asm
	// begin inline asm
	{add.f16 %rs142,%rs136,%rs139;
}
	// end inline asm
	ld.global.u16 	%rs146, [%rd40+320];
	ld.global.u16 	%rs147, [%rd42+320];
	// begin inline asm
	{mul.f16 %rs145,%rs146,%rs147;
}
	// end inline asm
	// begin inline asm
	{add.f16 %rs148,%rs142,%rs145;
}
	// end inline asm
	ld.global.u16 	%rs152, [%rd40+384];
	ld.global.u16 	%rs153, [%rd42+384];
	// begin inline asm
	{mul.f16 %rs151,%rs152,%rs153;
}
	// end inline asm
	// begin inline asm
	{add.f16 %rs154,%rs148,%rs151;
}
	// end inline asm
	ld.global.u16 	%rs158, [%rd40+448];
	ld.global.u16 	%rs159, [%rd42+448];
	// begin inline asm
	{mul.f16 %rs157,%rs158,%rs159;
}
	// end inline asm
	// begin inline asm
	{add.f16 %rs231,%rs154,%rs157;
}
	// end inline asm
	add.s32 	%r100, %r100, 8;
$L__BB0_8:
	setp.eq.s32 	%p7, %r12, 0;
	@%p7 bra 	$L__BB0_14;
	and.b32  	%r15, %r4, 3;
	setp.lt.u32 	%p8, %r12, 4;
	@%p8 bra 	$L__BB0_11;
	shl.b32 	%r55, %r100, 5;
	or.b32  	%r56, %r55, %r1;
	add.s32 	%r57, %r56, %r5;
	mul.wide.s32 	%rd43, %r57, 2;
	add.s64 	%rd44, %rd2, %rd43;
	mul.wide.u32 	%rd45, %r56, 2;
	add.s64 	%rd46, %rd1, %rd45;
	ld.global.u16 	%rs165, [%rd44];
	ld.global.u16 	%rs166, [%rd46];
	// begin inline asm
	{mul.f16 %rs164,%rs165,%rs166;
}
	// end inline asm
	// begin inline asm
	{add.f16 %rs167,%rs231,%rs164;
}
	// end inline asm
	add.s32 	%r58, %r56, 32;
	mul.wide.u32 	%rd47, %r58, 2;
	add.s64 	%rd48, %rd1, %rd47;
	ld.global.u16 	%rs171, [%rd44+64];
	ld.global.u16 	%rs172, [%rd48];
	// begin inline asm
	{mul.f16 %rs170,%rs171,%rs172;
}
	// end inline asm
	// begin inline asm
	{add.f16 %rs173,%rs167,%rs170;
}
	// end inline asm
	add.s32 	%r59, %r56, 64;
	mul.wide.u32 	%rd49, %r59, 2;
	add.s64 	%rd50, %rd1, %rd49;
	ld.global.u16 	%rs177, [%rd44+128];
	ld.global.u16 	%rs178, [%rd50];
	// begin inline asm
	{mul.f16 %rs176,%rs177,%rs178;
}
	// end inline asm
	// begin inline asm
	{add.f16 %rs179,%rs173,%rs176;
}
	// end inline asm
	add.s32 	%r60, %r56, 96;
	mul.wide.u32 	%rd51, %r60, 2;
	add.s64 	%rd52, %rd1, %rd51;
	ld.global.u16 	%rs183, [%rd44+192];
	ld.global.u16 	%rs184, [%rd52];
	// begin inline asm
	{mul.f16 %rs182,%rs183,%rs184;
}
	// end inline asm
	// begin inline asm
	{add.f16 %rs231,%rs179,%rs182;
}
	// end inline asm
	add.s32 	%r100, %r100, 4;
$L__BB0_11:
	setp.eq.s32 	%p9, %r15, 0;
	@%p9 bra 	$L__BB0_14;
	shl.b32 	%r61, %r100, 5;
	or.b32  	%r62, %r61, %r1;
	mul.wide.u32 	%rd53, %r62, 2;
	add.s64 	%rd59, %rd1, %rd53;
	add.s32 	%r104, %r62, %r5;
	neg.s32 	%r103, %r15;
$L__BB0_13:
	.pragma "nounroll";
	mul.wide.s32 	%rd54, %r104, 2;
	add.s64 	%rd55, %rd2, %rd54;
	ld.global.u16 	%rs189, [%rd55];
	ld.global.u16 	%rs190, [%rd59];
	// begin inline asm
	{mul.f16 %rs188,%rs189,%rs190;
}
	// end inline asm
	// begin inline asm
	{add.f16 %rs231,%rs231,%rs188;
}
	// end inline asm
	add.s64 	%rd59, %rd59, 64;
	add.s32 	%r104, %r104, 32;
	add.s32 	%r103, %r103, 1;
	setp.ne.s32 	%p10, %r103, 0;
	@%p10 bra 	$L__BB0_13;
$L__BB0_14:
	// begin inline asm
	{mov.u32 %r63, WARP_SZ;
}
	// end inline asm
	shl.b32 	%r99, %r63, 8;
	add.s32 	%r96, %r99, -8161;
	// begin inline asm
	{  mov.b32 %r64, {%rs231,%rs231};}

	// end inline asm
	mov.b32 	%r67, 16;
	mov.b32 	%r97, -1;
	// begin inline asm
	{shfl.sync.bfly.b32 %r65,%r64,%r67,%r96,%r97;
}
	// end inline asm
	// begin inline asm
	{.reg .f16 low,high;
 mov.b32 {low,high}, %r65;
 mov.b16 %rs196, low;}
	// end inline asm
	// begin inline asm
	{add.f16 %rs197,%rs231,%rs196;
}
	// end inline asm
	// begin inline asm
	{  mov.b32 %r71, {%rs197,%rs197};}

	// end inline asm
	mov.b32 	%r74, 8;
	// begin inline asm
	{shfl.sync.bfly.b32 %r72,%r71,%r74,%r96,%r97;
}
	// end inline asm
	// begin inline asm
	{.reg .f16 low,high;
 mov.b32 {low,high}, %r72;
 mov.b16 %rs202, low;}
	// end inline asm
	// begin inline asm
	{add.f16 %rs203,%rs197,%rs202;
}
	// end inline asm
	// begin inline asm
	{  mov.b32 %r78, {%rs203,%rs203};}

	// end inline asm
	mov.b32 	%r81, 4;
	// begin inline asm
	{shfl.sync.bfly.b32 %r79,%r78,%r81,%r96,%r97;
}
	// end inline asm
	// begin inline asm
	{.reg .f16 low,high;
 mov.b32 {low,high}, %r79;
 mov.b16 %rs208, low;}
	// end inline asm
	// begin inline asm
	{add.f16 %rs209,%rs203,%rs208;
}
	// end inline asm
	// begin inline asm
	{  mov.b32 %r85, {%rs209,%rs209};}

	// end inline asm
	mov.b32 	%r88, 2;
	// begin inline asm
	{shfl.sync.bfly.b32 %r86,%r85,%r88,%r96,%r97;
}
	// end inline asm
	// begin inline asm
	{.reg .f16 low,high;
 mov.b32 {low,high}, %r86;
 mov.b16 %rs214, low;}
	// end inline asm
	// begin inline asm
	{add.f16 %rs215,%rs209,%rs214;
}
	// end inline asm
	// begin inline asm
	{  mov.b32 %r92, {%rs215,%rs215};}

	// end inline asm
	mov.b32 	%r95, 1;
	// begin inline asm
	{shfl.sync.bfly.b32 %r93,%r92,%r95,%r96,%r97;
}
	// end inline asm
	// begin inline asm
	{.reg .f16 low,high;
 mov.b32 {low,high}, %r93;
 mov.b16 %rs220, low;}
	// end inline asm
	// begin inline asm
	{add.f16 %rs221,%rs215,%rs220;
}
	// end inline asm
	setp.eq.s32 	%p11, %r1, 0;
	@%p11 bra 	$L__BB0_15;
	bra.uni 	$L__BB0_16;
$L__BB0_15:
	cvta.to.global.u64 	%rd56, %rd6;
	mul.wide.s32 	%rd57, %r2, 2;
	add.s64 	%rd58, %rd56, %rd57;
	st.global.u16 	[%rd58], %rs221;
$L__BB0_16:
	ret;

}
	// .globl	_Z23hgemv_k128_f16x4_kernelP6__halfS0_S0_ii
.visible .entry _Z23hgemv_k128_f16x4_kernelP6__halfS0_S0_ii(
	.param .u64 .ptr .align 1 _Z23hgemv_k128_f16x4_kernelP6__halfS0_S0_ii_param_0,
	.param .u64 .ptr .align 1 _Z23hgemv_k128_f16x4_kernelP6__halfS0_S0_ii_param_1,
	.param .u64 .ptr .align 1 _Z23hgemv_k128_f16x4_kernelP6__halfS0_S0_ii_param_2,
	.param .u32 _Z23hgemv_k128_f16x4_kernelP6__halfS0_S0_ii_param_3,
	.param .u32 _Z23hgemv_k128_f16x4_kernelP6__halfS0_S0_ii_param_4
)
{
	.reg .pred 	%p<9>;
	.reg .b16 	%rs<219>;
	.reg .b32 	%r<106>;
	.reg .b32 	%f<2>;
	.reg .b64 	%rd<26>;

	ld.param.u64 	%rd8, [_Z23hgemv_k128_f16x4_kernelP6__halfS0_S0_ii_param_0];
	ld.param.u64 	%rd9, [_Z23hgemv_k128_f16x4_kernelP6__halfS0_S0_ii_param_1];
	ld.param.u64 	%rd7, [_Z23hgemv_k128_f16x4_kernelP6__halfS0_S0_ii_param_2];
	ld.param.u32 	%r19, [_Z23hgemv_k128_f16x4_kernelP6__halfS0_S0_ii_param_3];
	ld.param.u32 	%r18, [_Z23hgemv_k128_f16x4_kernelP6__halfS0_S0_ii_param_4];
	cvta.to.global.u64 	%rd1, %rd8;
	cvta.to.global.u64 	%rd2, %rd9;
	mov.u32 	%r1, %tid.x;
	mov.u32 	%r20, %tid.y;
	mov.u32 	%r21, %ctaid.x;
	and.b32  	%r2, %r1, 31;
	mov.u32 	%r22, %ntid.y;
	mad.lo.s32 	%r3, %r22, %r21, %r20;
	setp.ge.s32 	%p1, %r3, %r19;
	@%p1 bra 	$L__BB1_12;
	mov.f32 	%f1, 0f00000000;
	// begin inline asm
	{  cvt.rn.f16.f32 %rs217, %f1;}

	// end inline asm
	setp.lt.s32 	%p2, %r18, 1;
	@%p2 bra 	$L__BB1_10;
	add.s32 	%r24, %r18, 31;
	shr.u32 	%r25, %r24, 5;
	add.s32 	%r4, %r25, 3;
	shr.u32 	%r5, %r4, 2;
	shl.b32 	%r6, %r2, 2;
	mul.lo.s32 	%r7, %r18, %r3;
	setp.lt.u32 	%p3, %r18, 385;
	mov.b32 	%r102, 0;
	@%p3 bra 	$L__BB1_5;
	and.b32  	%r102, %r5, 33554428;
	and.b32  	%r27, %r5, 33554428;
	neg.s32 	%r105, %r27;
	add.s64 	%rd3, %rd1, 512;
	add.s32 	%r104, %r7, %r6;
	mul.wide.u32 	%rd10, %r2, 8;
	add.s64 	%rd11, %rd10, %rd2;
	add.s64 	%rd25, %rd11, 512;
$L__BB1_4:
	.pragma "nounroll";
	mul.wide.s32 	%rd12, %r104, 2;
	add.s64 	%rd13, %rd3, %rd12;
	ld.global.u32 	%r29, [%rd25+-512];
	mov.b32 	{%rs15, %rs18}, %r29;
	ld.global.u32 	%r30, [%rd25+-508];
	mov.b32 	{%rs24, %rs30}, %r30;
	ld.global.u32 	%r31, [%rd13+-512];
	mov.b32 	{%rs16, %rs19}, %r31;
	ld.global.u32 	%r32, [%rd13+-508];
	mov.b32 	{%rs25, %rs31}, %r32;
	// begin inline asm
	{mul.f16 %rs14,%rs15,%rs16;
}
	// end inline asm
	// begin inline asm
	{mul.f16 %rs17,%rs18,%rs19;
}
	// end inline asm
	// begin inline asm
	{add.f16 %rs20,%rs14,%rs17;
}
	// end inline asm
	// begin inline asm
	{mul.f16 %rs23,%rs24,%rs25;
}
	// end inline asm
	// begin inline asm
	{add.f16 %rs26,%rs20,%rs23;
}
	// end inline asm
	// begin inline asm
	{mul.f16 %rs29,%rs30,%rs31;
}
	// end inline asm
	// begin inline asm
	{add.f16 %rs32,%rs26,%rs29;
}
	// end inline asm
	// begin inline asm
	{add.f16 %rs35,%rs217,%rs32;
}
	// end inline asm
	ld.global.u32 	%r33, [%rd25+-256];
	mov.b32 	{%rs39, %rs42}, %r33;
	ld.global.u32 	%r34, [%rd25+-252];
	mov.b32 	{%rs48, %rs54}, %r34;
	ld.global.u32 	%r35, [%rd13+-256];
	mov.b32 	{%rs40, %rs43}, %r35;
	ld.global.u32 	%r36, [%rd13+-252];
	mov.b32 	{%rs49, %rs55}, %r36;
	// begin inline asm
	{mul.f16 %rs38,%rs39,%rs40;
}
	// end inline asm
	// begin inline asm
	{mul.f16 %rs41,%rs42,%rs43;
}
	// end inline asm
	// begin inline asm
	{add.f16 %rs44,%rs38,%rs41;
}
	// end inline asm
	// begin inline asm
	{mul.f16 %rs47,%rs48,%rs49;
}
	// end inline asm
	// begin inline asm
	{add.f16 %rs50,%rs44,%rs47;
}
	// end inline asm
	// begin inline asm
	{mul.f16 %rs53,%rs54,%rs55;
}
	// end inline asm
	// begin inline asm
	{add.f16 %rs56,%rs50,%rs53;
}
	// end inline asm
	// begin inline asm
	{add.f16 %rs59,%rs35,%rs56;
}
	// end inline asm
	ld.global.u32 	%r37, [%rd25];
	mov.b32 	{%rs63, %rs66}, %r37;
	ld.global.u32 	%r38, [%rd25+4];
	mov.b32 	{%rs72, %rs78}, %r38;
	ld.global.u32 	%r39, [%rd13];
	mov.b32 	{%rs64, %rs67}, %r39;
	ld.global.u32 	%r40, [%rd13+4];
	mov.b32 	{%rs73, %rs79}, %r40;
	// begin inline asm
	{mul.f16 %rs62,%rs63,%rs64;
}
	// end inline asm
	// begin inline asm
	{mul.f16 %rs65,%rs66,%rs67;
}
	// end inline asm
	// begin inline asm
	{add.f16 %rs68,%rs62,%rs65;
}
	// end inline asm
	// begin inline asm
	{mul.f16 %rs71,%rs72,%rs73;
}
	// end inline asm
	// begin inline asm
	{add.f16 %rs74,%rs68,%rs71;
}
	// end inline asm
	// begin inline asm
	{mul.f16 %rs77,%rs78,%rs79;
}
	// end inline asm
	// begin inline asm
	{add.f16 %rs80,%rs74,%rs77;
}
	// end inline asm
	// begin inline asm
	{add.f16 %rs83,%rs59,%rs80;
}
	// end inline asm
	ld.global.u32 	%r41, [%rd25+256];
	mov.b32 	{%rs87, %rs90}, %r41;
	ld.global.u32 	%r42, [%rd25+260];
	mov.b32 	{%rs96, %rs102}, %r42;
	ld.global.u32 	%r43, [%rd13+256];
	mov.b32 	{%rs88, %rs91}, %r43;
	ld.global.u32 	%r44, [%rd13+260];
	mov.b32 	{%rs97, %rs103}, %r44;
	// begin inline asm
	{mul.f16 %rs86,%rs87,%rs88;
}
	// end inline asm
	// begin inline asm
	{mul.f16 %rs89,%rs90,%rs91;
}
	// end inline asm
	// begin inline asm
	{add.f16 %rs92,%rs86,%rs89;
}
	// end inline asm
	// begin inline asm
	{mul.f16 %rs95,%rs96,%rs97;
}
	// end inline asm
	// begin inline asm
	{add.f16 %rs98,%rs92,%rs95;
}
	// end inline asm
	// begin inline asm
	{mul.f16 %rs101,%rs102,%rs103;
}
	// end inline asm
	// begin inline asm
	{add.f16 %rs104,%rs98,%rs101;
}
	// end inline asm
	// begin inline asm
	{add.f16 %rs217,%rs83,%rs104;
}
	// end inline asm
	add.s32 	%r105, %r105, 4;
	add.s32 	%r104, %r104, 512;
	add.s64 	%rd25, %rd25, 1024;
	setp.eq.s32 	%p4, %r105, 0;
	@%p4 bra 	$L__BB1_5;
	bra.uni 	$L__BB1_4;
$L__BB1_5:
	and.b32  	%r45, %r5, 3;
	setp.eq.s32 	%p5, %r45, 0;
	@%p5 bra 	$L__BB1_10;
	setp.eq.s32 	%p6, %r45, 1;
	@%p6 bra 	$L__BB1_8;
	shl.b32 	%r46, %r102, 7;
	or.b32  	%r47, %r46, %r6;
	mul.wide.s32 	%rd14, %r47, 2;
	add.s64 	%rd15, %rd2, %rd14;
	ld.global.u32 	%r48, [%rd15];
	mov.b32 	{%rs112, %rs115}, %r48;
	ld.global.u32 	%r49, [%rd15+4];
	mov.b32 	{%rs121, %rs127}, %r49;
	add.s32 	%r50, %r47, %r7;
	mul.wide.s32 	%rd16, %r50, 2;
	add.s64 	%rd17, %rd1, %rd16;
	ld.global.u32 	%r51, [%rd17];
	mov.b32 	{%rs113, %rs116}, %r51;
	ld.global.u32 	%r52, [%rd17+4];
	mov.b32 	{%rs122, %rs128}, %r52;
	// begin inline asm
	{mul.f16 %rs111,%rs112,%rs113;
}
	// end inline asm
	// begin inline asm
	{mul.f16 %rs114,%rs115,%rs116;
}
	// end inline asm
	// begin inline asm
	{add.f16 %rs117,%rs111,%rs114;
}
	// end inline asm
	// begin inline asm
	{mul.f16 %rs120,%rs121,%rs122;
}
	// end inline asm
	// begin inline asm
	{add.f16 %rs123,%rs117,%rs120;
}
	// end inline asm
	// begin inline asm
	{mul.f16 %rs126,%rs127,%rs128;
}
	// end inline asm
	// begin inline asm
	{add.f16 %rs129,%rs123,%rs126;
}
	// end inline asm
	// begin inline asm
	{add.f16 %rs132,%rs217,%rs129;
}
	// end inline asm
	ld.global.u32 	%r53, [%rd15+256];
	mov.b32 	{%rs136, %rs139}, %r53;
	ld.global.u32 	%r54, [%rd15+260];
	mov.b32 	{%rs145, %rs151}, %r54;
	ld.global.u32 	%r55, [%rd17+256];
	mov.b32 	{%rs137, %rs140}, %r55;
	ld.global.u32 	%r56, [%rd17+260];
	mov.b32 	{%rs146, %rs152}, %r56;
	// begin inline asm
	{mul.f16 %rs135,%rs136,%rs137;
}
	// end inline asm
	// begin inline asm
	{mul.f16 %rs138,%rs139,%rs140;
}
	// end inline asm
	// begin inline asm
	{add.f16 %rs141,%rs135,%rs138;
}
	// end inline asm
	// begin inline asm
	{mul.f16 %rs144,%rs145,%rs146;
}
	// end inline asm
	// begin inline asm
	{add.f16 %rs147,%rs141,%rs144;
}
	// end inline asm
	// begin inline asm
	{mul.f16 %rs150,%rs151,%rs152;
}
	// end inline asm
	// begin inline asm
	{add.f16 %rs153,%rs147,%rs150;
}
	// end inline asm
	// begin inline asm
	{add.f16 %rs217,%rs132,%rs153;
}
	// end inline asm
	add.s32 	%r102, %r102, 2;
$L__BB1_8:
	and.b32  	%r57, %r4, 4;
	setp.eq.s32 	%p7, %r57, 0;
	@%p7 bra 	$L__BB1_10;
	shl.b32 	%r58, %r102, 7;
	or.b32  	%r59, %r58, %r6;
	mul.wide.s32 	%rd18, %r59, 2;
	add.s64 	%rd19, %rd2, %rd18;
	ld.global.u32 	%r60, [%rd19];
	mov.b32 	{%rs160, %rs163}, %r60;
	ld.global.u32 	%r61, [%rd19+4];
	mov.b32 	{%rs169, %rs175}, %r61;
	add.s32 	%r62, %r59, %r7;
	mul.wide.s32 	%rd20, %r62, 2;
	add.s64 	%rd21, %rd1, %rd20;
	ld.global.u32 	%r63, [%rd21];
	mov.b32 	{%rs161, %rs164}, %r63;
	ld.global.u32 	%r64, [%rd21+4];
	mov.b32 	{%rs170, %rs176}, %r64;
	// begin inline asm
	{mul.f16 %rs159,%rs160,%rs161;
}
	// end inline asm
	// begin inline asm
	{mul.f16 %rs162,%rs163,%rs164;
}
	// end inline asm
	// begin inline asm
	{add.f16 %rs165,%rs159,%rs162;
}
	// end inline asm
	// begin inline asm
	{mul.f16 %rs168,%rs169,%rs170;
}
	// end inline asm
	// begin inline asm
	{add.f16 %rs171,%rs165,%rs168;
}
	// end inline asm
	// begin inline asm
	{mul.f16 %rs174,%rs175,%rs176;
}
	// end inline asm
	// begin inline asm
	{add.f16 %rs177,%rs171,%rs174;
}
	// end inline asm
	// begin inline asm
	{add.f16 %rs217,%rs217,%rs177;
}
	// end inline asm
$L__BB1_10:
	// begin inline asm
	{mov.u32 %r65, WARP_SZ;
}
	// end inline asm
	shl.b32 	%r101, %r65, 8;
	add.s32 	%r98, %r101, -8161;
	// begin inline asm
	{  mov.b32 %r66, {%rs217,%rs217};}

	// end inline asm
	mov.b32 	%r69, 16;
	mov.b32 	%r99, -1;
	// begin inline asm
	{shfl.sync.bfly.b32 %r67,%r66,%r69,%r98,%r99;
}
	// end inline asm
	// begin inline asm
	{.reg .f16 low,high;
 mov.b32 {low,high}, %r67;
 mov.b16 %rs185, low;}
	// end inline asm
	// begin inline asm
	{add.f16 %rs186,%rs217,%rs185;
}
	// end inline asm
	// begin inline asm
	{  mov.b32 %r73, {%rs186,%rs186};}

	// end inline asm
	mov.b32 	%r76, 8;
	// begin inline asm
	{shfl.sync.bfly.b32 %r74,%r73,%r76,%r98,%r99;
}
	// end inline asm
	// begin inline asm
	{.reg .f16 low,high;
 mov.b32 {low,high}, %r74;
 mov.b16 %rs191, low;}
	// end inline asm
	// begin inline asm
	{add.f16 %rs192,%rs186,%rs191;
}
	// end inline asm
	// begin inline asm
	{  mov.b32 %r80, {%rs192,%rs192};}

	// end inline asm
	mov.b32 	%r83, 4;
	// begin inline asm
	{shfl.sync.bfly.b32 %r81,%r80,%r83,%r98,%r99;
}
	// end inline asm
	// begin inline asm
	{.reg .f16 low,high;
 mov.b32 {low,high}, %r81;
 mov.b16 %rs197, low;}
	// end inline asm
	// begin inline asm
	{add.f16 %rs198,%rs192,%rs197;
}
	// end inline asm
	// begin inline asm
	{  mov.b32 %r87, {%rs198,%rs198};}

	// end inline asm
	mov.b32 	%r90, 2;
	// begin inline asm
	{shfl.sync.bfly.b32 %r88,%r87,%r90,%r98,%r99;
}
	// end inline asm
	// begin inline asm
	{.reg .f16 low,high;
 mov.b32 {low,high}, %r88;
 mov.b16 %rs203, low;}
	// end inline asm
	// begin inline asm
	{add.f16 %rs204,%rs198,%rs203;
}
	// end inline asm
	// begin inline asm
	{  mov.b32 %r94, {%rs204,%rs204};}

	// end inline asm
	mov.b32 	%r97, 1;
	// begin inline asm
	{shfl.sync.bfly.b32 %r95,%r94,%r97,%r98,%r99;
}
	// end inline asm
	// begin inline asm
	{.reg .f16 low,high;
 mov.b32 {low,high}, %r95;
 mov.b16 %rs209, low;}
	// end inline asm
	// begin inline asm
	{add.f16 %rs210,%rs204,%rs209;
}
	// end inline asm
	setp.eq.s32 	%p8, %r2, 0;
	@%p8 bra 	$L__BB1_11;
	bra.uni 	$L__BB1_12;
$L__BB1_11:
	cvta.to.global.u64 	%rd22, %rd7;
	mul.wide.s32 	%rd23, %r3, 2;
	add.s64 	%rd24, %rd22, %rd23;
	st.global.u16 	[%rd24], %rs210;
$L__BB1_12:
	ret;

}


// ===== COMPILED SASS (sm_100) =====

	.target	sm_100

	.elftype	@"ET_EXEC"


//--------------------- .note.nv.tkinfo           --------------------------
	.section	.note.nv.tkinfo,"",@"SHT_NOTE"
	.sectionflags	@"SHF_NOTE_NV_TKINFO"
	.tkinfo
        /*0018*/ 	.word	0x00000002
        /*0030*/ 	.string	""
        /*0030*/ 	.string	"ptxas"
        /*0030*/ 	.string	"Cuda compilation tools, release 13.0, V13.0.88"
        /*0030*/ 	.string	"Build cuda_13.0.r13.0/compiler.36424714_0"
        /*0030*/ 	.string	"-arch sm_100 -m 64 "



//--------------------- .note.nv.cuinfo           --------------------------
	.section	.note.nv.cuinfo,"",@"SHT_NOTE"
	.sectionflags	@"SHF_NOTE_NV_CUINFO"
        /*0018*/ 	.short	0x0002
        /*001a*/ 	.short	0x0064
        /*001c*/ 	.short	0x0082
	.zero		2


//--------------------- .nv.info                  --------------------------
	.section	.nv.info,"",@"SHT_CUDA_INFO"
	.align	4


	//----- nvinfo : EIATTR_REGCOUNT
	.align		4
        /*0000*/ 	.byte	0x04, 0x2f
        /*0002*/ 	.short	(.L_1 - .L_0)
	.align		4
.L_0:
        /*0004*/ 	.word	index@(_Z20hgemv_k32_f16_kernelP6__halfS0_S0_ii)
        /*0008*/ 	.word	0x00000020


	//----- nvinfo : EIATTR_FRAME_SIZE
	.align		4
.L_1:
        /*000c*/ 	.byte	0x04, 0x11
        /*000e*/ 	.short	(.L_3 - .L_2)
	.align		4
.L_2:
        /*0010*/ 	.word	index@(_Z20hgemv_k32_f16_kernelP6__halfS0_S0_ii)
        /*0014*/ 	.word	0x00000000


	//----- nvinfo : EIATTR_REGCOUNT
	.align		4
.L_3:
        /*0018*/ 	.byte	0x04, 0x2f
        /*001a*/ 	.short	(.L_5 - .L_4)
	.align		4
.L_4:
        /*001c*/ 	.word	index@(_Z23hgemv_k128_f16x4_kernelP6__halfS0_S0_ii)
        /*0020*/ 	.word	0x0000001e


	//----- nvinfo : EIATTR_FRAME_SIZE
	.align		4
.L_5:
        /*0024*/ 	.byte	0x04, 0x11
        /*0026*/ 	.short	(.L_7 - .L_6)
	.align		4
.L_6:
        /*0028*/ 	.word	index@(_Z23hgemv_k128_f16x4_kernelP6__halfS0_S0_ii)
        /*002c*/ 	.word	0x00000000


	//----- nvinfo : EIATTR_MIN_STACK_SIZE
	.align		4
.L_7:
        /*0030*/ 	.byte	0x04, 0x12
        /*0032*/ 	.short	(.L_9 - .L_8)
	.align		4
.L_8:
        /*0034*/ 	.word	index@(_Z23hgemv_k128_f16x4_kernelP6__halfS0_S0_ii)
        /*0038*/ 	.word	0x00000000


	//----- nvinfo : EIATTR_MIN_STACK_SIZE
	.align		4
.L_9:
        /*003c*/ 	.byte	0x04, 0x12
        /*003e*/ 	.short	(.L_11 - .L_10)
	.align		4
.L_10:
        /*0040*/ 	.word	index@(_Z20hgemv_k32_f16_kernelP6__halfS0_S0_ii)
        /*0044*/ 	.word	0x00000000
.L_11:


//--------------------- .nv.compat                --------------------------
	.section	.nv.compat,"",@"SHT_CUDA_COMPAT_INFO"
	.align	4
        /*0000*/ 	.byte	0x02, 0x09, 0x00, 0x00, 0x02, 0x02, 0x01, 0x00, 0x02, 0x05, 0x05, 0x00, 0x03, 0x07, 0x01, 0x01
        /*0010*/ 	.byte	0x02, 0x03, 0x00, 0x00, 0x02, 0x06, 0x01, 0x00, 0x04, 0x0b, 0x08, 0x00, 0x09, 0x00, 0x00, 0x00
        /*0020*/ 	.byte	0x00, 0x00, 0x00, 0x00


//--------------------- .nv.info._Z23hgemv_k128_f16x4_kernelP6__halfS0_S0_ii --------------------------
	.section	.nv.info._Z23hgemv_k128_f16x4_kernelP6__halfS0_S0_ii,"",@"SHT_CUDA_INFO"
	.sectionflags	@""
	.align	4


	//----- nvinfo : EIATTR_CUDA_API_VERSION
	.align		4
        /*0000*/ 	.byte	0x04, 0x37
        /*0002*/ 	.short	(.L_13 - .L_12)
.L_12:
        /*0004*/ 	.word	0x00000082


	//----- nvinfo : EIATTR_KPARAM_INFO
	.align		4
.L_13:
        /*0008*/ 	.byte	0x04, 0x17
        /*000a*/ 	.short	(.L_15 - .L_14)
.L_14:
        /*000c*/ 	.word	0x00000000
        /*0010*/ 	.short	0x0004
        /*0012*/ 	.short	0x001c
        /*0014*/ 	.byte	0x00, 0xf0, 0x11, 0x00


	//----- nvinfo : EIATTR_KPARAM_INFO
	.align		4
.L_15:
        /*0018*/ 	.byte	0x04, 0x17
        /*001a*/ 	.short	(.L_17 - .L_16)
.L_16:
        /*001c*/ 	.word	0x00000000
        /*0020*/ 	.short	0x0003
        /*0022*/ 	.short	0x0018
        /*0024*/ 	.byte	0x00, 0xf0, 0x11, 0x00


	//----- nvinfo : EIATTR_KPARAM_INFO
	.align		4
.L_17:
        /*0028*/ 	.byte	0x04, 0x17
        /*002a*/ 	.short	(.L_19 - .L_18)
.L_18:
        /*002c*/ 	.word	0x00000000
        /*0030*/ 	.short	0x0002
        /*0032*/ 	.short	0x0010
        /*0034*/ 	.byte	0x00, 0xf5, 0x21, 0x00


	//----- nvinfo : EIATTR_KPARAM_INFO
	.align		4
.L_19:
        /*0038*/ 	.byte	0x04, 0x17
        /*003a*/ 	.short	(.L_21 - .L_20)
.L_20:
        /*003c*/ 	.word	0x00000000
        /*0040*/ 	.short	0x0001
        /*0042*/ 	.short	0x0008
        /*0044*/ 	.byte	0x00, 0xf5, 0x21, 0x00


	//----- nvinfo : EIATTR_KPARAM_INFO
	.align		4
.L_21:
        /*0048*/ 	.byte	0x04, 0x17
        /*004a*/ 	.short	(.L_23 - .L_22)
.L_22:
        /*004c*/ 	.word	0x00000000
        /*0050*/ 	.short	0x0000
        /*0052*/ 	.short	0x0000
        /*0054*/ 	.byte	0x00, 0xf5, 0x21, 0x00


	//----- nvinfo : EIATTR_SPARSE_MMA_MASK
	.align		4
.L_23:
        /*0058*/ 	.byte	0x03, 0x50
        /*005a*/ 	.short	0x0000


	//----- nvinfo : EIATTR_MAXREG_COUNT
	.align		4
        /*005c*/ 	.byte	0x03, 0x1b
        /*005e*/ 	.short	0x00ff


	//----- nvinfo : EIATTR_MERCURY_ISA_VERSION
	.align		4
        /*0060*/ 	.byte	0x03, 0x5f
        /*0062*/ 	.short	0x0101


	//----- nvinfo : EIATTR_COOP_GROUP_MASK_REGIDS
	.align		4
        /*0064*/ 	.byte	0x04, 0x29
        /*0066*/ 	.short	(.L_25 - .L_24)


	//   ....[0]....
.L_24:
        /*0068*/ 	.word	0xffffffff


	//   ....[1]....
        /*006c*/ 	.word	0xffffffff


	//   ....[2]....
        /*0070*/ 	.word	0xffffffff


	//   ....[3]....
        /*0074*/ 	.word	0xffffffff


	//   ....[4]....
        /*0078*/ 	.word	0xffffffff


	//----- nvinfo : EIATTR_COOP_GROUP_INSTR_OFFSETS
	.align		4
.L_25:
        /*007c*/ 	.byte	0x04, 0x28
        /*007e*/ 	.short	(.L_27 - .L_26)


	//   ....[0]....
.L_26:
        /*0080*/ 	.word	0x00000800


	//   ....[1]....
        /*0084*/ 	.word	0x00000820


	//   ....[2]....
        /*0088*/ 	.word	0x00000840


	//   ....[3]....
        /*008c*/ 	.word	0x00000860


	//   ....[4]....
        /*0090*/ 	.word	0x00000880


	//----- nvinfo : EIATTR_VRC_CTA_INIT_COUNT
	.align		4
.L_27:
        /*0094*/ 	.byte	0x02, 0x4a
	.zero		1
	.zero		1


	//----- nvinfo : EIATTR_EXIT_INSTR_OFFSETS
	.align		4
        /*0098*/ 	.byte	0x04, 0x1c
        /*009a*/ 	.short	(.L_29 - .L_28)


	//   ....[0]....
.L_28:
        /*009c*/ 	.word	0x00000070


	//   ....[1]....
        /*00a0*/ 	.word	0x00000890


	//   ....[2]....
        /*00a4*/ 	.word	0x000008e0


	//----- nvinfo : EIATTR_CBANK_PARAM_SIZE
	.align		4
.L_29:
        /*00a8*/ 	.byte	0x03, 0x19
        /*00aa*/ 	.short	0x0020


	//----- nvinfo : EIATTR_PARAM_CBANK
	.align		4
        /*00ac*/ 	.byte	0x04, 0x0a
        /*00ae*/ 	.short	(.L_31 - .L_30)
	.align		4
.L_30:
        /*00b0*/ 	.word	index@(.nv.constant0._Z23hgemv_k128_f16x4_kernelP6__halfS0_S0_ii)
        /*00b4*/ 	.short	0x0380
        /*00b6*/ 	.short	0x0020


	//----- nvinfo : EIATTR_SW_WAR
	.align		4
.L_31:
        /*00b8*/ 	.byte	0x04, 0x36
        /*00ba*/ 	.short	(.L_33 - .L_32)
.L_32:
        /*00bc*/ 	.word	0x00000008
.L_33:


//--------------------- .nv.info._Z20hgemv_k32_f16_kernelP6__halfS0_S0_ii --------------------------
	.section	.nv.info._Z20hgemv_k32_f16_kernelP6__halfS0_S0_ii,"",@"SHT_CUDA_INFO"
	.sectionflags	@""
	.align	4


	//----- nvinfo : EIATTR_CUDA_API_VERSION
	.align		4
        /*0000*/ 	.byte	0x04, 0x37
        /*0002*/ 	.short	(.L_35 - .L_34)
.L_34:
        /*0004*/ 	.word	0x00000082


	//----- nvinfo : EIATTR_KPARAM_INFO
	.align		4
.L_35:
        /*0008*/ 	.byte	0x04, 0x17
        /*000a*/ 	.short	(.L_37 - .L_36)
.L_36:
        /*000c*/ 	.word	0x00000000
        /*0010*/ 	.short	0x0004
        /*0012*/ 	.short	0x001c
        /*0014*/ 	.byte	0x00, 0xf0, 0x11, 0x00


	//----- nvinfo : EIATTR_KPARAM_INFO
	.align		4
.L_37:
        /*0018*/ 	.byte	0x04, 0x17
        /*001a*/ 	.short	(.L_39 - .L_38)
.L_38:
        /*001c*/ 	.word	0x00000000
        /*0020*/ 	.short	0x0003
        /*0022*/ 	.short	0x0018
        /*0024*/ 	.byte	0x00, 0xf0, 0x11, 0x00


	//----- nvinfo : EIATTR_KPARAM_INFO
	.align		4
.L_39:
        /*0028*/ 	.byte	0x04, 0x17
        /*002a*/ 	.short	(.L_41 - .L_40)
.L_40:
        /*002c*/ 	.word	0x00000000
        /*0030*/ 	.short	0x0002
        /*0032*/ 	.short	0x0010
        /*0034*/ 	.byte	0x00, 0xf5, 0x21, 0x00


	//----- nvinfo : EIATTR_KPARAM_INFO
	.align		4
.L_41:
        /*0038*/ 	.byte	0x04, 0x17
        /*003a*/ 	.short	(.L_43 - .L_42)
.L_42:
        /*003c*/ 	.word	0x00000000
        /*0040*/ 	.short	0x0001
        /*0042*/ 	.short	0x0008
        /*0044*/ 	.byte	0x00, 0xf5, 0x21, 0x00


	//----- nvinfo : EIATTR_KPARAM_INFO
	.align		4
.L_43:
        /*0048*/ 	.byte	0x04, 0x17
        /*004a*/ 	.short	(.L_45 - .L_44)
.L_44:
        /*004c*/ 	.word	0x00000000
        /*0050*/ 	.short	0x0000
        /*0052*/ 	.short	0x0000
        /*0054*/ 	.byte	0x00, 0xf5, 0x21, 0x00


	//----- nvinfo : EIATTR_SPARSE_MMA_MASK
	.align		4
.L_45:
        /*0058*/ 	.byte	0x03, 0x50
        /*005a*/ 	.short	0x0000


	//----- nvinfo : EIATTR_MAXREG_COUNT
	.align		4
        /*005c*/ 	.byte	0x03, 0x1b
        /*005e*/ 	.short	0x00ff


	//----- nvinfo : EIATTR_MERCURY_ISA_VERSION
	.align		4
        /*0060*/ 	.byte	0x03, 0x5f
        /*0062*/ 	.short	0x0101


	//----- nvinfo : EIATTR_COOP_GROUP_MASK_REGIDS
	.align		4
        /*0064*/ 	.byte	0x04, 0x29
        /*0066*/ 	.short	(.L_47 - .L_46)


	//   ....[0]....
.L_46:
        /*0068*/ 	.word	0xffffffff


	//   ....[1]....
        /*006c*/ 	.word	0xffffffff


	//   ....[2]....
        /*0070*/ 	.word	0xffffffff


	//   ....[3]....
        /*0074*/ 	.word	0xffffffff


	//   ....[4]....
        /*0078*/ 	.word	0xffffffff


	//----- nvinfo : EIATTR_COOP_GROUP_INSTR_OFFSETS
	.align		4
.L_47:
        /*007c*/ 	.byte	0x04, 0x28
        /*007e*/ 	.short	(.L_49 - .L_48)


	//   ....[0]....
.L_48:
        /*0080*/ 	.word	0x00000c80


	//   ....[1]....
        /*0084*/ 	.word	0x00000ca0


	//   ....[2]....
        /*0088*/ 	.word	0x00000cc0


	//   ....[3]....
        /*008c*/ 	.word	0x00000ce0


	//   ....[4]....
        /*0090*/ 	.word	0x00000d00


	//----- nvinfo : EIATTR_VRC_CTA_INIT_COUNT
	.align		4
.L_49:
        /*0094*/ 	.byte	0x02, 0x4a
	.zero		1
	.zero		1


	//----- nvinfo : EIATTR_EXIT_INSTR_OFFSETS
	.align		4
        /*0098*/ 	.byte	0x04, 0x1c
        /*009a*/ 	.short	(.L_51 - .L_50)


	//   ....[0]....
.L_50:
        /*009c*/ 	.word	0x00000070


	//   ....[1]....
        /*00a0*/ 	.word	0x00000d10


	//   ....[2]....
        /*00a4*/ 	.word	0x00000d60


	//----- nvinfo : EIATTR_CBANK_PARAM_SIZE
	.align		4
.L_51:
        /*00a8*/ 	.byte	0x03, 0x19
        /*00aa*/ 	.short	0x0020


	//----- nvinfo : EIATTR_PARAM_CBANK
	.align		4
        /*00ac*/ 	.byte	0x04, 0x0a
        /*00ae*/ 	.short	(.L_53 - .L_52)
	.align		4
.L_52:
        /*00b0*/ 	.word	index@(.nv.constant0._Z20hgemv_k32_f16_kernelP6__halfS0_S0_ii)
        /*00b4*/ 	.short	0x0380
        /*00b6*/ 	.short	0x0020


	//----- nvinfo : EIATTR_SW_WAR
	.align		4
.L_53:
        /*00b8*/ 	.byte	0x04, 0x36
        /*00ba*/ 	.short	(.L_55 - .L_54)
.L_54:
        /*00bc*/ 	.word	0x00000008
.L_55:


//--------------------- .nv.callgraph             --------------------------
	.section	.nv.callgraph,"",@"SHT_CUDA_CALLGRAPH"
	.align	4
	.sectionentsize	8
	.align		4
        /*0000*/ 	.word	0x00000000
	.align		4
        /*0004*/ 	.word	0xffffffff
	.align		4
        /*0008*/ 	.word	0x00000000
	.align		4
        /*000c*/ 	.word	0xfffffffe
	.align		4
        /*0010*/ 	.word	0x00000000
	.align		4
        /*0014*/ 	.word	0xfffffffd
	.align		4
        /*0018*/ 	.word	0x00000000
	.align		4
        /*001c*/ 	.word	0xfffffffc


//--------------------- .text._Z23hgemv_k128_f16x4_kernelP6__halfS0_S0_ii --------------------------
	.section	.text._Z23hgemv_k128_f16x4_kernelP6__halfS0_S0_ii,"ax",@progbits
	.align	128
        .global         _Z23hgemv_k128_f16x4_kernelP6__halfS0_S0_ii
        .type           _Z23hgemv_k128_f16x4_kernelP6__halfS0_S0_ii,@function
        .size           _Z23hgemv_k128_f16x4_kernelP6__halfS0_S0_ii,(.L_x_12 - _Z23hgemv_k128_f16x4_kernelP6__halfS0_S0_ii)
        .other          _Z23hgemv_k128_f16x4_kernelP6__halfS0_S0_ii,@"STO_CUDA_ENTRY STV_DEFAULT"
_Z23hgemv_k128_f16x4_kernelP6__halfS0_S0_ii:
.text._Z23hgemv_k128_f16x4_kernelP6__halfS0_S0_ii:
[----:B------:R-:W-:Y:S01]  /*0000*/  LDC R1, c[0x0][0x37c] ;  /* 0x0000df00ff017b82 */ /* 0x000fe20000000800 */
[----:B------:R-:W0:Y:S07]  /*0010*/  S2R R0, SR_TID.Y ;  /* 0x0000000000007919 */ /* 0x000e2e0000002200 */
[----:B------:R-:W0:Y:S01]  /*0020*/  S2UR UR4, SR_CTAID.X ;  /* 0x00000000000479c3 */ /* 0x000e220000002500 */
[----:B------:R-:W1:Y:S07]  /*0030*/  LDCU UR5, c[0x0][0x398] ;  /* 0x00007300ff0577ac */ /* 0x000e6e0008000800 */
[----:B------:R-:W0:Y:S02]  /*0040*/  LDC R3, c[0x0][0x364] ;  /* 0x0000d900ff037b82 */ /* 0x000e240000000800 */
[----:B0-----:R-:W-:-:S05]  /*0050*/  IMAD R0, R3, UR4, R0 ;  /* 0x0000000403007c24 */ /* 0x001fca000f8e0200 */
[----:B-1----:R-:W-:-:S13]  /*0060*/  ISETP.GE.AND P0, PT, R0, UR5, PT ;  /* 0x0000000500007c0c */ /* 0x002fda000bf06270 */
[----:B------:R-:W-:Y:S05]  /*0070*/  @P0 EXIT ;  /* 0x000000000000094d */ /* 0x000fea0003800000 */
[----:B------:R-:W0:Y:S01]  /*0080*/  S2R R6, SR_TID.X ;  /* 0x0000000000067919 */ /* 0x000e220000002100 */
[----:B------:R-:W1:Y:S01]  /*0090*/  LDCU UR12, c[0x0][0x39c] ;  /* 0x00007380ff0c77ac */ /* 0x000e620008000800 */
[----:B------:R-:W-:Y:S01]  /*00a0*/  PRMT R7, RZ, 0x7610, R7 ;  /* 0x00007610ff077816 */ /* 0x000fe20000000007 */
[----:B------:R-:W2:Y:S01]  /*00b0*/  LDCU.64 UR10, c[0x0][0x358] ;  /* 0x00006b00ff0a77ac */ /* 0x000ea20008000a00 */
[----:B-1----:R-:W-:Y:S01]  /*00c0*/  UISETP.GE.AND UP0, UPT, UR12, 0x1, UPT ;  /* 0x000000010c00788c */ /* 0x002fe2000bf06270 */
[----:B0-----:R-:W-:-:S08]  /*00d0*/  LOP3.LUT R6, R6, 0x1f, RZ, 0xc0, !PT ;  /* 0x0000001f06067812 */ /* 0x001fd000078ec0ff */
[----:B--2---:R-:W-:Y:S05]  /*00e0*/  BRA.U !UP0, `(.L_x_0) ;  /* 0x0000000508bc7547 */ /* 0x004fea000b800000 */
[----:B------:R-:W-:Y:S01]  /*00f0*/  UISETP.GE.U32.AND UP1, UPT, UR12, 0x181, UPT ;  /* 0x000001810c00788c */ /* 0x000fe2000bf26070 */
[----:B------:R-:W-:Y:S01]  /*0100*/  HFMA2 R8, -RZ, RZ, 0, 0 ;  /* 0x00000000ff087431 */ /* 0x000fe200000001ff */
[----:B------:R-:W-:Y:S01]  /*0110*/  UIADD3 UR4, UPT, UPT, UR12, 0x1f, URZ ;  /* 0x0000001f0c047890 */ /* 0x000fe2000fffe0ff */
[----:B------:R-:W-:-:S03]  /*0120*/  SHF.L.U32 R9, R6, 0x2, RZ ;  /* 0x0000000206097819 */ /* 0x000fc600000006ff */
[----:B------:R-:W-:-:S04]  /*0130*/  ULEA.HI UR4, UR4, 0x3, URZ, 0x1b ;  /* 0x0000000304047891 */ /* 0x000fc8000f8fd8ff */
[----:B------:R-:W-:-:S04]  /*0140*/  USHF.R.U32.HI UR5, URZ, 0x2, UR4 ;  /* 0x00000002ff057899 */ /* 0x000fc80008011604 */
[----:B------:R-:W-:Y:S01]  /*0150*/  ULOP3.LUT UP0, UR9, UR5, 0x3, URZ, 0xc0, !UPT ;  /* 0x0000000305097892 */ /* 0x000fe2000f80c0ff */
[----:B------:R-:W-:Y:S11]  /*0160*/  BRA.U !UP1, `(.L_x_1) ;  /* 0x0000000109e07547 */ /* 0x000ff6000b800000 */
[----:B------:R-:W0:Y:S01]  /*0170*/  LDC.64 R2, c[0x0][0x388] ;  /* 0x0000e200ff027b82 */ /* 0x000e220000000a00 */
[----:B------:R-:W1:Y:S01]  /*0180*/  LDCU.64 UR6, c[0x0][0x380] ;  /* 0x00007000ff0677ac */ /* 0x000e620008000a00 */
[----:B------:R-:W-:Y:S01]  /*0190*/  IMAD R10, R0, UR12, R9 ;  /* 0x0000000c000a7c24 */ /* 0x000fe2000f8e0209 */
[----:B------:R-:W-:-:S04]  /*01a0*/  ULOP3.LUT UR5, UR5, 0x1fffffc, URZ, 0xc0, !UPT ;  /* 0x01fffffc05057892 */ /* 0x000fc8000f8ec0ff */
[----:B------:R-:W-:Y:S02]  /*01b0*/  UIADD3 UR8, UPT, UPT, -UR5, URZ, URZ ;  /* 0x000000ff05087290 */ /* 0x000fe4000fffe1ff */
[----:B------:R-:W-:Y:S01]  /*01c0*/  MOV R8, UR5 ;  /* 0x0000000500087c02 */ /* 0x000fe20008000f00 */
[----:B-1----:R-:W-:-:S04]  /*01d0*/  UIADD3 UR6, UP1, UPT, UR6, 0x200, URZ ;  /* 0x0000020006067890 */ /* 0x002fc8000ff3e0ff */
[----:B------:R-:W-:Y:S01]  /*01e0*/  UIADD3.X UR7, UPT, UPT, URZ, UR7, URZ, UP1, !UPT ;  /* 0x00000007ff077290 */ /* 0x000fe20008ffe4ff */
[----:B0-----:R-:W-:-:S03]  /*01f0*/  IMAD.WIDE.U32 R2, R6, 0x8, R2 ;  /* 0x0000000806027825 */ /* 0x001fc600078e0002 */
[----:B------:R-:W-:-:S04]  /*0200*/  IADD3 R2, P0, PT, R2, 0x200, RZ ;  /* 0x0000020002027810 */ /* 0x000fc80007f1e0ff */
[----:B------:R-:W-:-:S09]  /*0210*/  IADD3.X R3, PT, PT, RZ, R3, RZ, P0, !PT ;  /* 0x00000003ff037210 */ /* 0x000fd200007fe4ff */
.L_x_2:
[----:B------:R-:W-:Y:S01]  /*0220*/  MOV R4, UR6 ;  /* 0x0000000600047c02 */ /* 0x000fe20008000f00 */
[----:B------:R-:W2:Y:S01]  /*0230*/  LDG.E R23, desc[UR10][R2.64+-0x200] ;  /* 0xfffe000a02177981 */ /* 0x000ea2000c1e1900 */
[----:B------:R-:W-:-:S03]  /*0240*/  MOV R5, UR7 ;  /* 0x0000000700057c02 */ /* 0x000fc60008000f00 */
[----:B------:R-:W3:Y:S01]  /*0250*/  LDG.E R25, desc[UR10][R2.64+-0x100] ;  /* 0xffff000a02197981 */ /* 0x000ee2000c1e1900 */
[----:B------:R-:W-:-:S03]  /*0260*/  IMAD.WIDE R4, R10, 0x2, R4 ;  /* 0x000000020a047825 */ /* 0x000fc600078e0204 */
[----:B------:R-:W4:Y:S04]  /*0270*/  LDG.E R22, desc[UR10][R2.64] ;  /* 0x0000000a02167981 */ /* 0x000f28000c1e1900 */
[----:B------:R-:W2:Y:S04]  /*0280*/  LDG.E R24, desc[UR10][R4.64+-0x200] ;  /* 0xfffe000a04187981 */ /* 0x000ea8000c1e1900 */
[----:B------:R-:W3:Y:S04]  /*0290*/  LDG.E R26, desc[UR10][R4.64+-0x100] ;  /* 0xffff000a041a7981 */ /* 0x000ee8000c1e1900 */
[----:B------:R-:W5:Y:S04]  /*02a0*/  LDG.E R21, desc[UR10][R2.64+-0x1fc] ;  /* 0xfffe040a02157981 */ /* 0x000f68000c1e1900 */
[----:B------:R-:W4:Y:S04]  /*02b0*/  LDG.E R19, desc[UR10][R4.64] ;  /* 0x0000000a04137981 */ /* 0x000f28000c1e1900 */
[----:B------:R-:W5:Y:S04]  /*02c0*/  LDG.E R20, desc[UR10][R4.64+-0x1fc] ;  /* 0xfffe040a04147981 */ /* 0x000f68000c1e1900 */
[----:B------:R-:W5:Y:S04]  /*02d0*/  LDG.E R15, desc[UR10][R2.64+-0xfc] ;  /* 0xffff040a020f7981 */ /* 0x000f68000c1e1900 */
[----:B------:R-:W5:Y:S04]  /*02e0*/  LDG.E R16, desc[UR10][R4.64+-0xfc] ;  /* 0xffff040a04107981 */ /* 0x000f68000c1e1900 */
[----:B------:R-:W5:Y:S04]  /*02f0*/  LDG.E R13, desc[UR10][R2.64+0x100] ;  /* 0x0001000a020d7981 */ /* 0x000f68000c1e1900 */
[----:B------:R-:W5:Y:S04]  /*0300*/  LDG.E R12, desc[UR10][R4.64+0x100] ;  /* 0x0001000a040c7981 */ /* 0x000f68000c1e1900 */
[----:B------:R-:W5:Y:S04]  /*0310*/  LDG.E R11, desc[UR10][R2.64+0x4] ;  /* 0x0000040a020b7981 */ /* 0x000f68000c1e1900 */
[----:B------:R-:W5:Y:S04]  /*0320*/  LDG.E R14, desc[UR10][R4.64+0x4] ;  /* 0x0000040a040e7981 */ /* 0x000f68000c1e1900 */
[----:B------:R-:W5:Y:S04]  /*0330*/  LDG.E R17, desc[UR10][R4.64+0x104] ;  /* 0x0001040a04117981 */ /* 0x000f68000c1e1900 */
[----:B------:R0:W5:Y:S01]  /*0340*/  LDG.E R18, desc[UR10][R2.64+0x104] ;  /* 0x0001040a02127981 */ /* 0x000162000c1e1900 */
[----:B------:R-:W-:-:S04]  /*0350*/  UIADD3 UR8, UPT, UPT, UR8, 0x4, URZ ;  /* 0x0000000408087890 */ /* 0x000fc8000fffe0ff */
[----:B------:R-:W-:Y:S01]  /*0360*/  UISETP.NE.AND UP1, UPT, UR8, URZ, UPT ;  /* 0x000000ff0800728c */ /* 0x000fe2000bf25270 */
[----:B------:R-:W-:Y:S02]  /*0370*/  IADD3 R10, PT, PT, R10, 0x200, RZ ;  /* 0x000002000a0a7810 */ /* 0x000fe40007ffe0ff */
[----:B0-----:R-:W-:-:S04]  /*0380*/  IADD3 R2, P0, PT, R2, 0x400, RZ ;  /* 0x0000040002027810 */ /* 0x001fc80007f1e0ff */
[----:B------:R-:W-:Y:S01]  /*0390*/  IADD3.X R3, PT, PT, RZ, R3, RZ, P0, !PT ;  /* 0x00000003ff037210 */ /* 0x000fe200007fe4ff */
[----:B--2---:R-:W-:Y:S02]  /*03a0*/  HMUL2 R5, R23.H1_H1, R24.H1_H1 ;  /* 0x3000001817057232 */ /* 0x004fe40000000c00 */
[----:B---3--:R-:W-:Y:S02]  /*03b0*/  HMUL2 R27, R25.H1_H1, R26.H1_H1 ;  /* 0x3000001a191b7232 */ /* 0x008fe40000000c00 */
[----:B------:R-:W-:Y:S02]  /*03c0*/  HFMA2 R5, R23.H0_H0, R24.H0_H0, R5.H0_H0 ;  /* 0x2000001817057231 */ /* 0x000fe40000040805 */
[----:B------:R-:W-:Y:S02]  /*03d0*/  HFMA2 R27, R25.H0_H0, R26.H0_H0, R27.H0_H0 ;  /* 0x2000001a191b7231 */ /* 0x000fe4000004081b */
[----:B----4-:R-:W-:Y:S02]  /*03e0*/  HMUL2 R23, R22.H1_H1, R19.H1_H1 ;  /* 0x3000001316177232 */ /* 0x010fe40000000c00 */
[----:B-----5:R-:W-:-:S02]  /*03f0*/  HFMA2 R5, R21.H0_H0, R20.H0_H0, R5.H0_H0 ;  /* 0x2000001415057231 */ /* 0x020fc40000040805 */
[----:B------:R-:W-:Y:S02]  /*0400*/  HFMA2 R23, R22.H0_H0, R19.H0_H0, R23.H0_H0 ;  /* 0x2000001316177231 */ /* 0x000fe40000040817 */
[----:B------:R-:W-:Y:S02]  /*0410*/  HFMA2 R5, R21.H1_H1, R20.H1_H1, R5.H0_H0 ;  /* 0x3000001415057231 */ /* 0x000fe40000040c05 */
[-C--:B------:R-:W-:Y:S02]  /*0420*/  HFMA2 R27, R15.H0_H0, R16.reuse.H0_H0, R27.H0_H0 ;  /* 0x200000100f1b7231 */ /* 0x080fe4000004081b */
[----:B------:R-:W-:Y:S02]  /*0430*/  HADD2 R5, R7.H0_H0, R5.H0_H0 ;  /* 0x2000000507057230 */ /* 0x000fe40000000800 */
[----:B------:R-:W-:Y:S02]  /*0440*/  HFMA2 R27, R15.H1_H1, R16.H1_H1, R27.H0_H0 ;  /* 0x300000100f1b7231 */ /* 0x000fe40000040c1b */
[----:B------:R-:W-:-:S04]  /*0450*/  HMUL2 R4, R13.H1_H1, R12.H1_H1 ;  /* 0x3000000c0d047232 */ /* 0x000fc80000000c00 */
[----:B------:R-:W-:Y:S02]  /*0460*/  HFMA2 R4, R13.H0_H0, R12.H0_H0, R4.H0_H0 ;  /* 0x2000000c0d047231 */ /* 0x000fe40000040804 */
[-C--:B------:R-:W-:Y:S02]  /*0470*/  HFMA2 R23, R11.H0_H0, R14.reuse.H0_H0, R23.H0_H0 ;  /* 0x2000000e0b177231 */ /* 0x080fe40000040817 */
[----:B------:R-:W-:Y:S02]  /*0480*/  HADD2 R5, R5.H0_H0, R27.H0_H0 ;  /* 0x2000001b05057230 */ /* 0x000fe40000000800 */
[----:B------:R-:W-:Y:S02]  /*0490*/  HFMA2 R23, R11.H1_H1, R14.H1_H1, R23.H0_H0 ;  /* 0x3000000e0b177231 */ /* 0x000fe40000040c17 */
[----:B------:R-:W-:Y:S02]  /*04a0*/  HFMA2 R4, R18.H0_H0, R17.H0_H0, R4.H0_H0 ;  /* 0x2000001112047231 */ /* 0x000fe40000040804 */
[----:B------:R-:W-:-:S02]  /*04b0*/  HADD2 R5, R5.H0_H0, R23.H0_H0 ;  /* 0x2000001705057230 */ /* 0x000fc40000000800 */
[----:B------:R-:W-:-:S04]  /*04c0*/  HFMA2 R4, R18.H1_H1, R17.H1_H1, R4.H0_H0 ;  /* 0x3000001112047231 */ /* 0x000fc80000040c04 */
[----:B------:R-:W-:Y:S01]  /*04d0*/  HADD2 R7, R5.H0_H0, R4.H0_H0 ;  /* 0x2000000405077230 */ /* 0x000fe20000000800 */
[----:B------:R-:W-:Y:S06]  /*04e0*/  BRA.U UP1, `(.L_x_2) ;  /* 0xfffffffd014c7547 */ /* 0x000fec000b83ffff */
.L_x_1:
[----:B------:R-:W-:Y:S05]  /*04f0*/  BRA.U !UP0, `(.L_x_0) ;  /* 0x0000000108b87547 */ /* 0x000fea000b800000 */
[----:B------:R-:W-:Y:S02]  /*0500*/  UISETP.NE.AND UP0, UPT, UR9, 0x1, UPT ;  /* 0x000000010900788c */ /* 0x000fe4000bf05270 */
[----:B------:R-:W-:-:S07]  /*0510*/  ULOP3.LUT UP1, URZ, UR4, 0x4, URZ, 0xc0, !UPT ;  /* 0x0000000404ff7892 */ /* 0x000fce000f82c0ff */
[----:B------:R-:W-:Y:S05]  /*0520*/  BRA.U !UP0, `(.L_x_3) ;  /* 0x0000000108687547 */ /* 0x000fea000b800000 */
[----:B------:R-:W0:Y:S01]  /*0530*/  LDC.64 R2, c[0x0][0x388] ;  /* 0x0000e200ff027b82 */ /* 0x000e220000000a00 */
[----:B------:R-:W1:Y:S01]  /*0540*/  LDCU UR4, c[0x0][0x39c] ;  /* 0x00007380ff0477ac */ /* 0x000e620008000800 */
[----:B------:R-:W-:-:S06]  /*0550*/  LEA R11, R8, R9, 0x7 ;  /* 0x00000009080b7211 */ /* 0x000fcc00078e38ff */
[----:B------:R-:W2:Y:S01]  /*0560*/  LDC.64 R4, c[0x0][0x380] ;  /* 0x0000e000ff047b82 */ /* 0x000ea20000000a00 */
[----:B-1----:R-:W-:Y:S02]  /*0570*/  IMAD R13, R0, UR4, R11 ;  /* 0x00000004000d7c24 */ /* 0x002fe4000f8e020b */
[----:B0-----:R-:W-:-:S05]  /*0580*/  IMAD.WIDE R2, R11, 0x2, R2 ;  /* 0x000000020b027825 */ /* 0x001fca00078e0202 */
[----:B------:R-:W3:Y:S01]  /*0590*/  LDG.E R11, desc[UR10][R2.64] ;  /* 0x0000000a020b7981 */ /* 0x000ee2000c1e1900 */
[----:B--2---:R-:W-:-:S03]  /*05a0*/  IMAD.WIDE R4, R13, 0x2, R4 ;  /* 0x000000020d047825 */ /* 0x004fc600078e0204 */
[----:B------:R-:W2:Y:S04]  /*05b0*/  LDG.E R15, desc[UR10][R2.64+0x100] ;  /* 0x0001000a020f7981 */ /* 0x000ea8000c1e1900 */
[----:B------:R-:W3:Y:S04]  /*05c0*/  LDG.E R10, desc[UR10][R4.64] ;  /* 0x0000000a040a7981 */ /* 0x000ee8000c1e1900 */
[----:B------:R-:W2:Y:S04]  /*05d0*/  LDG.E R14, desc[UR10][R4.64+0x100] ;  /* 0x0001000a040e7981 */ /* 0x000ea8000c1e1900 */
[----:B------:R-:W4:Y:S04]  /*05e0*/  LDG.E R13, desc[UR10][R2.64+0x4] ;  /* 0x0000040a020d7981 */ /* 0x000f28000c1e1900 */
[----:B------:R-:W4:Y:S04]  /*05f0*/  LDG.E R12, desc[UR10][R4.64+0x4] ;  /* 0x0000040a040c7981 */ /* 0x000f28000c1e1900 */
[----:B------:R-:W5:Y:S04]  /*0600*/  LDG.E R17, desc[UR10][R2.64+0x104] ;  /* 0x0001040a02117981 */ /* 0x000f68000c1e1900 */
[----:B------:R3:W5:Y:S01]  /*0610*/  LDG.E R16, desc[UR10][R4.64+0x104] ;  /* 0x0001040a04107981 */ /* 0x000762000c1e1900 */
[----:B------:R-:W-:Y:S01]  /*0620*/  IADD3 R8, PT, PT, R8, 0x2, RZ ;  /* 0x0000000208087810 */ /* 0x000fe20007ffe0ff */
[----:B---3--:R-:W-:-:S02]  /*0630*/  HMUL2 R5, R11.H1_H1, R10.H1_H1 ;  /* 0x3000000a0b057232 */ /* 0x008fc40000000c00 */
[----:B--2---:R-:W-:Y:S02]  /*0640*/  HMUL2 R3, R15.H1_H1, R14.H1_H1 ;  /* 0x3000000e0f037232 */ /* 0x004fe40000000c00 */
[----:B------:R-:W-:Y:S02]  /*0650*/  HFMA2 R5, R11.H0_H0, R10.H0_H0, R5.H0_H0 ;  /* 0x2000000a0b057231 */ /* 0x000fe40000040805 */
[----:B------:R-:W-:Y:S02]  /*0660*/  HFMA2 R3, R15.H0_H0, R14.H0_H0, R3.H0_H0 ;  /* 0x2000000e0f037231 */ /* 0x000fe40000040803 */
[----:B----4-:R-:W-:-:S04]  /*0670*/  HFMA2 R5, R13.H0_H0, R12.H0_H0, R5.H0_H0 ;  /* 0x2000000c0d057231 */ /* 0x010fc80000040805 */
[----:B------:R-:W-:Y:S02]  /*0680*/  HFMA2 R5, R13.H1_H1, R12.H1_H1, R5.H0_H0 ;  /* 0x3000000c0d057231 */ /* 0x000fe40000040c05 */
[-C--:B-----5:R-:W-:Y:S02]  /*0690*/  HFMA2 R3, R17.H0_H0, R16.reuse.H0_H0, R3.H0_H0 ;  /* 0x2000001011037231 */ /* 0x0a0fe40000040803 */
[----:B------:R-:W-:Y:S02]  /*06a0*/  HADD2 R5, R7.H0_H0, R5.H0_H0 ;  /* 0x2000000507057230 */ /* 0x000fe40000000800 */
[----:B------:R-:W-:-:S04]  /*06b0*/  HFMA2 R3, R17.H1_H1, R16.H1_H1, R3.H0_H0 ;  /* 0x3000001011037231 */ /* 0x000fc80000040c03 */
[----:B------:R-:W-:-:S07]  /*06c0*/  HADD2 R7, R5.H0_H0, R3.H0_H0 ;  /* 0x2000000305077230 */ /* 0x000fce0000000800 */
.L_x_3:
        /* <DEDUP_REMOVED lines=9> */
[----:B------:R3:W2:Y:S04]  /*0760*/  LDG.E R11, desc[UR10][R2.64+0x4] ;  /* 0x0000040a020b7981 */ /* 0x0006a8000c1e1900 */
[----:B------:R-:W3:Y:S04]  /*0770*/  LDG.E R8, desc[UR10][R4.64] ;  /* 0x0000000a04087981 */ /* 0x000ee8000c1e1900 */
[----:B------:R0:W2:Y:S01]  /*0780*/  LDG.E R10, desc[UR10][R4.64+0x4] ;  /* 0x0000040a040a7981 */ /* 0x0000a2000c1e1900 */
[----:B---3--:R-:W-:-:S04]  /*0790*/  HMUL2 R3, R9.H1_H1, R8.H1_H1 ;  /* 0x3000000809037232 */ /* 0x008fc80000000c00 */
[----:B0-----:R-:W-:-:S04]  /*07a0*/  HFMA2 R5, R9.H0_H0, R8.H0_H0, R3.H0_H0 ;  /* 0x2000000809057231 */ /* 0x001fc80000040803 */
[----:B--2---:R-:W-:-:S04]  /*07b0*/  HFMA2 R5, R11.H0_H0, R10.H0_H0, R5.H0_H0 ;  /* 0x2000000a0b057231 */ /* 0x004fc80000040805 */
[----:B------:R-:W-:-:S04]  /*07c0*/  HFMA2 R5, R11.H1_H1, R10.H1_H1, R5.H0_H0 ;  /* 0x3000000a0b057231 */ /* 0x000fc80000040c05 */
[----:B------:R-:W-:-:S07]  /*07d0*/  HADD2 R7, R7.H0_H0, R5.H0_H0 ;  /* 0x2000000507077230 */ /* 0x000fce0000000800 */
.L_x_0:
[----:B------:R-:W-:Y:S02]  /*07e0*/  PRMT R7, R7, 0x5410, R7 ;  /* 0x0000541007077816 */ /* 0x000fe40000000007 */
[----:B------:R-:W-:-:S03]  /*07f0*/  ISETP.NE.AND P0, PT, R6, RZ, PT ;  /* 0x000000ff0600720c */ /* 0x000fc60003f05270 */
[----:B------:R-:W0:Y:S02]  /*0800*/  SHFL.BFLY PT, R2, R7, 0x10, 0x1f ;  /* 0x0e001f0007027f89 */ /* 0x000e2400000e0000 */
[----:B0-----:R-:W-:-:S05]  /*0810*/  HADD2 R2, R7.H0_H0, R2.H0_H0 ;  /* 0x2000000207027230 */ /* 0x001fca0000000800 */
[----:B------:R-:W0:Y:S02]  /*0820*/  SHFL.BFLY PT, R3, R2, 0x8, 0x1f ;  /* 0x0d001f0002037f89 */ /* 0x000e2400000e0000 */
[----:B0-----:R-:W-:-:S05]  /*0830*/  HADD2 R3, R2.H0_H0, R3.H0_H0 ;  /* 0x2000000302037230 */ /* 0x001fca0000000800 */
[----:B------:R-:W0:Y:S02]  /*0840*/  SHFL.BFLY PT, R4, R3, 0x4, 0x1f ;  /* 0x0c801f0003047f89 */ /* 0x000e2400000e0000 */
[----:B0-----:R-:W-:-:S05]  /*0850*/  HADD2 R4, R3.H0_H0, R4.H0_H0 ;  /* 0x2000000403047230 */ /* 0x001fca0000000800 */
[----:B------:R-:W0:Y:S02]  /*0860*/  SHFL.BFLY PT, R5, R4, 0x2, 0x1f ;  /* 0x0c401f0004057f89 */ /* 0x000e2400000e0000 */
[----:B0-----:R-:W-:-:S05]  /*0870*/  HADD2 R5, R4.H0_H0, R5.H0_H0 ;  /* 0x2000000504057230 */ /* 0x001fca0000000800 */
[----:B------:R0:W1:Y:S01]  /*0880*/  SHFL.BFLY PT, R6, R5, 0x1, 0x1f ;  /* 0x0c201f0005067f89 */ /* 0x00006200000e0000 */
[----:B------:R-:W-:Y:S05]  /*0890*/  @P0 EXIT ;  /* 0x000000000000094d */ /* 0x000fea0003800000 */
[----:B------:R-:W2:Y:S01]  /*08a0*/  LDC.64 R2, c[0x0][0x390] ;  /* 0x0000e400ff027b82 */ /* 0x000ea20000000a00 */
[----:B-1----:R-:W-:Y:S02]  /*08b0*/  HADD2 R6, R5.H0_H0, R6.H0_H0 ;  /* 0x2000000605067230 */ /* 0x002fe40000000800 */
[----:B--2---:R-:W-:-:S05]  /*08c0*/  IMAD.WIDE R2, R0, 0x2, R2 ;  /* 0x0000000200027825 */ /* 0x004fca00078e0202 */
[----:B------:R-:W-:Y:S01]  /*08d0*/  STG.E.U16 desc[UR10][R2.64], R6 ;  /* 0x0000000602007986 */ /* 0x000fe2000c10150a */
[----:B------:R-:W-:Y:S05]  /*08e0*/  EXIT ;  /* 0x000000000000794d */ /* 0x000fea0003800000 */
.L_x_4:
[----:B------:R-:W-:-:S00]  /*08f0*/  BRA `(.L_x_4) ;  /* 0xfffffffc00fc7947 */ /* 0x000fc0000383ffff */
[----:B------:R-:W-:-:S00]  /*0900*/  NOP ;  /* 0x0000000000007918 */ /* 0x000fc00000000000 */
[----:B------:R-:W-:-:S00]  /*0910*/  NOP ;  /* 0x0000000000007918 */ /* 0x000fc00000000000 */
[----:B------:R-:W-:-:S00]  /*0920*/  NOP ;  /* 0x0000000000007918 */ /* 0x000fc00000000000 */
[----:B------:R-:W-:-:S00]  /*0930*/  NOP ;  /* 0x0000000000007918 */ /* 0x000fc00000000000 */
[----:B------:R-:W-:-:S00]  /*0940*/  NOP ;  /* 0x0000000000007918 */ /* 0x000fc00000000000 */
[----:B------:R-:W-:-:S00]  /*0950*/  NOP ;  /* 0x0000000000007918 */ /* 0x000fc00000000000 */
[----:B------:R-:W-:-:S00]  /*0960*/  NOP ;  /* 0x0000000000007918 */ /* 0x000fc00000000000 */
[----:B------:R-:W-:-:S00]  /*0970*/  NOP ;  /* 0x0000000000007918 */ /* 0x000fc00000000000 */
.L_x_12:


//--------------------- .text._Z20hgemv_k32_f16_kernelP6__halfS0_S0_ii --------------------------
	.section	.text._Z20hgemv_k32_f16_kernelP6__halfS0_S0_ii,"ax",@progbits
	.align	128
        .global         _Z20hgemv_k32_f16_kernelP6__halfS0_S0_ii
        .type           _Z20hgemv_k32_f16_kernelP6__halfS0_S0_ii,@function
        .size           _Z20hgemv_k32_f16_kernelP6__halfS0_S0_ii,(.L_x_13 - _Z20hgemv_k32_f16_kernelP6__halfS0_S0_ii)
        .other          _Z20hgemv_k32_f16_kernelP6__halfS0_S0_ii,@"STO_CUDA_ENTRY STV_DEFAULT"
_Z20hgemv_k32_f16_kernelP6__halfS0_S0_ii:
.text._Z20hgemv_k32_f16_kernelP6__halfS0_S0_ii:
        /* <DEDUP_REMOVED lines=17> */
[----:B------:R-:W-:-:S04]  /*0110*/  UIADD3 UR4, UPT, UPT, UR10, 0x1f, URZ ;  /* 0x0000001f0a047890 */ /* 0x000fc8000fffe0ff */
[----:B------:R-:W-:-:S04]  /*0120*/  USHF.R.U32.HI UR4, URZ, 0x5, UR4 ;  /* 0x00000005ff047899 */ /* 0x000fc80008011604 */
[----:B------:R-:W-:-:S04]  /*0130*/  ULOP3.LUT UR5, UR4, 0xf, URZ, 0xc0, !UPT ;  /* 0x0000000f04057892 */ /* 0x000fc8000f8ec0ff */
[----:B------:R-:W-:Y:S01]  /*0140*/  UISETP.NE.AND UP0, UPT, UR5, URZ, UPT ;  /* 0x000000ff0500728c */ /* 0x000fe2000bf05270 */
[----:B------:R-:W-:Y:S10]  /*0150*/  BRA.U !UP1, `(.L_x_6) ;  /* 0x0000000509607547 */ /* 0x000ff4000b800000 */
[----:B------:R-:W-:Y:S01]  /*0160*/  ULOP3.LUT UR6, UR4, 0x3fffff0, URZ, 0xc0, !UPT ;  /* 0x03fffff004067892 */ /* 0x000fe2000f8ec0ff */
[----:B------:R-:W-:Y:S01]  /*0170*/  LOP3.LUT R2, R3, 0x100, RZ, 0xfc, !PT ;  /* 0x0000010003027812 */ /* 0x000fe200078efcff */
[----:B------:R-:W-:Y:S02]  /*0180*/  IMAD R5, R0, UR10, R3 ;  /* 0x0000000a00057c24 */ /* 0x000fe4000f8e0203 */
[----:B------:R-:W-:Y:S02]  /*0190*/  UIADD3 UR7, UPT, UPT, -UR6, URZ, URZ ;  /* 0x000000ff06077290 */ /* 0x000fe4000fffe1ff */
[----:B------:R-:W-:-:S10]  /*01a0*/  MOV R4, UR6 ;  /* 0x0000000600047c02 */ /* 0x000fd40008000f00 */
.L_x_7:
[----:B------:R-:W0:Y:S01]  /*01b0*/  LDC.64 R12, c[0x0][0x380] ;  /* 0x0000e000ff0c7b82 */ /* 0x000e220000000a00 */
[----:B------:R-:W-:-:S07]  /*01c0*/  IADD3 R29, PT, PT, R2, -0x100, RZ ;  /* 0xffffff00021d7810 */ /* 0x000fce0007ffe0ff */
[----:B------:R-:W1:Y:S01]  /*01d0*/  LDC.64 R14, c[0x0][0x388] ;  /* 0x0000e200ff0e7b82 */ /* 0x000e620000000a00 */
[C---:B------:R-:W-:Y:S02]  /*01e0*/  IADD3 R23, PT, PT, R2.reuse, -0xa0, RZ ;  /* 0xffffff6002177810 */ /* 0x040fe40007ffe0ff */
[----:B------:R-:W-:Y:S01]  /*01f0*/  IADD3 R21, PT, PT, R2, -0x80, RZ ;  /* 0xffffff8002157810 */ /* 0x000fe20007ffe0ff */
[----:B0-----:R-:W-:-:S05]  /*0200*/  IMAD.WIDE R12, R5, 0x2, R12 ;  /* 0x00000002050c7825 */ /* 0x001fca00078e020c */
[----:B------:R-:W2:Y:S01]  /*0210*/  LDG.E.U16 R9, desc[UR8][R12.64] ;  /* 0x000000080c097981 */ /* 0x000ea2000c1e1500 */
[----:B-1----:R-:W-:-:S03]  /*0220*/  IMAD.WIDE.U32 R28, R29, 0x2, R14 ;  /* 0x000000021d1c7825 */ /* 0x002fc600078e000e */
[----:B------:R-:W3:Y:S04]  /*0230*/  LDG.E.U16 R25, desc[UR8][R12.64+0x40] ;  /* 0x000040080c197981 */ /* 0x000ee8000c1e1500 */
[----:B------:R-:W2:Y:S01]  /*0240*/  LDG.E.U16 R8, desc[UR8][R28.64] ;  /* 0x000000081c087981 */ /* 0x000ea2000c1e1500 */
[----:B------:R-:W-:-:S03]  /*0250*/  IMAD.WIDE.U32 R22, R23, 0x2, R14 ;  /* 0x0000000217167825 */ /* 0x000fc600078e000e */
[----:B------:R-:W3:Y:S01]  /*0260*/  LDG.E.U16 R26, desc[UR8][R28.64+0x40] ;  /* 0x000040081c1a7981 */ /* 0x000ee2000c1e1500 */
[----:B------:R-:W-:-:S03]  /*0270*/  IADD3 R17, PT, PT, R2, -0x60, RZ ;  /* 0xffffffa002117810 */ /* 0x000fc60007ffe0ff */
[----:B------:R0:W4:Y:S01]  /*0280*/  LDG.E.U16 R24, desc[UR8][R28.64+0x80] ;  /* 0x000080081c187981 */ /* 0x000122000c1e1500 */
[----:B------:R-:W-:-:S03]  /*0290*/  IMAD.WIDE.U32 R20, R21, 0x2, R14 ;  /* 0x0000000215147825 */ /* 0x000fc600078e000e */
[----:B------:R-:W4:Y:S01]  /*02a0*/  LDG.E.U16 R11, desc[UR8][R12.64+0x80] ;  /* 0x000080080c0b7981 */ /* 0x000f22000c1e1500 */
[----:B------:R-:W-:-:S03]  /*02b0*/  IADD3 R19, PT, PT, R2, -0x40, RZ ;  /* 0xffffffc002137810 */ /* 0x000fc60007ffe0ff */
[----:B------:R1:W5:Y:S01]  /*02c0*/  LDG.E.U16 R7, desc[UR8][R22.64] ;  /* 0x0000000816077981 */ /* 0x000362000c1e1500 */
[----:B------:R-:W-:-:S03]  /*02d0*/  IMAD.WIDE.U32 R16, R17, 0x2, R14 ;  /* 0x0000000211107825 */ /* 0x000fc600078e000e */
[----:B------:R-:W5:Y:S01]  /*02e0*/  LDG.E.U16 R10, desc[UR8][R12.64+0xc0] ;  /* 0x0000c0080c0a7981 */ /* 0x000f62000c1e1500 */
[--C-:B------:R-:W-:Y:S01]  /*02f0*/  IMAD.WIDE.U32 R18, R19, 0x2, R14.reuse ;  /* 0x0000000213127825 */ /* 0x100fe200078e000e */
[----:B0-----:R-:W-:Y:S02]  /*0300*/  IADD3 R28, PT, PT, R2, -0x20, RZ ;  /* 0xffffffe0021c7810 */ /* 0x001fe40007ffe0ff */
[----:B------:R-:W5:Y:S04]  /*0310*/  LDG.E.U16 R20, desc[UR8][R20.64] ;  /* 0x0000000814147981 */ /* 0x000f68000c1e1500 */
[----:B------:R-:W5:Y:S01]  /*0320*/  LDG.E.U16 R27, desc[UR8][R12.64+0x100] ;  /* 0x000100080c1b7981 */ /* 0x000f62000c1e1500 */
[----:B-1----:R-:W-:-:S03]  /*0330*/  IMAD.WIDE.U32 R22, R28, 0x2, R14 ;  /* 0x000000021c167825 */ /* 0x002fc600078e000e */
[----:B------:R-:W5:Y:S04]  /*0340*/  LDG.E.U16 R16, desc[UR8][R16.64] ;  /* 0x0000000810107981 */ /* 0x000f68000c1e1500 */
[----:B------:R-:W5:Y:S04]  /*0350*/  LDG.E.U16 R29, desc[UR8][R12.64+0x140] ;  /* 0x000140080c1d7981 */ /* 0x000f68000c1e1500 */
[----:B------:R-:W5:Y:S04]  /*0360*/  LDG.E.U16 R18, desc[UR8][R18.64] ;  /* 0x0000000812127981 */ /* 0x000f68000c1e1500 */
[----:B------:R-:W5:Y:S04]  /*0370*/  LDG.E.U16 R21, desc[UR8][R12.64+0x180] ;  /* 0x000180080c157981 */ /* 0x000f68000c1e1500 */
[----:B------:R0:W5:Y:S04]  /*0380*/  LDG.E.U16 R23, desc[UR8][R22.64] ;  /* 0x0000000816177981 */ /* 0x000168000c1e1500 */
[----:B------:R-:W5:Y:S04]  /*0390*/  LDG.E.U16 R28, desc[UR8][R12.64+0x1c0] ;  /* 0x0001c0080c1c7981 */ /* 0x000f68000c1e1500 */
[----:B------:R-:W5:Y:S01]  /*03a0*/  LDG.E.U16 R19, desc[UR8][R12.64+0x200] ;  /* 0x000200080c137981 */ /* 0x000f62000c1e1500 */
[----:B0-----:R-:W-:Y:S01]  /*03b0*/  IADD3 R22, PT, PT, R2, 0x80, RZ ;  /* 0x0000008002167810 */ /* 0x001fe20007ffe0ff */
[----:B--2---:R-:W-:-:S04]  /*03c0*/  HFMA2 R8, R9.H0_H0, R8.H0_H0, R6.H0_H0 ;  /* 0x2000000809087231 */ /* 0x004fc80000040806 */
[----:B---3--:R-:W-:Y:S01]  /*03d0*/  HFMA2 R8, R25.H0_H0, R26.H0_H0, R8.H0_H0 ;  /* 0x2000001a19087231 */ /* 0x008fe20000040808 */
[----:B------:R-:W-:-:S03]  /*03e0*/  IADD3 R25, PT, PT, R2, 0x20, RZ ;  /* 0x0000002002197810 */ /* 0x000fc60007ffe0ff */
[----:B----4-:R-:W-:Y:S02]  /*03f0*/  HFMA2 R11, R11.H0_H0, R24.H0_H0, R8.H0_H0 ;  /* 0x200000180b0b7231 */ /* 0x010fe40000040808 */
[----:B------:R-:W-:-:S04]  /*0400*/  IMAD.WIDE.U32 R8, R2, 0x2, R14 ;  /* 0x0000000202087825 */ /* 0x000fc800078e000e */
[--C-:B------:R-:W-:Y:S01]  /*0410*/  IMAD.WIDE.U32 R24, R25, 0x2, R14.reuse ;  /* 0x0000000219187825 */ /* 0x100fe200078e000e */
[----:B------:R0:W2:Y:S03]  /*0420*/  LDG.E.U16 R17, desc[UR8][R8.64] ;  /* 0x0000000808117981 */ /* 0x0000a6000c1e1500 */
[----:B-----5:R-:W-:Y:S01]  /*0430*/  HFMA2 R10, R10.H0_H0, R7.H0_H0, R11.H0_H0 ;  /* 0x200000070a0a7231 */ /* 0x020fe2000004080b */
[C---:B------:R-:W-:Y:S02]  /*0440*/  IADD3 R11, PT, PT, R2.reuse, 0x40, RZ ;  /* 0x00000040020b7810 */ /* 0x040fe40007ffe0ff */
[C---:B------:R-:W-:Y:S01]  /*0450*/  IADD3 R7, PT, PT, R2.reuse, 0x60, RZ ;  /* 0x0000006002077810 */ /* 0x040fe20007ffe0ff */
[----:B------:R1:W3:Y:S01]  /*0460*/  LDG.E.U16 R25, desc[UR8][R24.64] ;  /* 0x0000000818197981 */ /* 0x0002e2000c1e1500 */
[----:B------:R-:W-:Y:S02]  /*0470*/  HFMA2 R26, R27.H0_H0, R20.H0_H0, R10.H0_H0 ;  /* 0x200000141b1a7231 */ /* 0x000fe4000004080a */
[--C-:B------:R-:W-:Y:S01]  /*0480*/  IMAD.WIDE.U32 R10, R11, 0x2, R14.reuse ;  /* 0x000000020b0a7825 */ /* 0x100fe200078e000e */
[----:B------:R-:W3:Y:S03]  /*0490*/  LDG.E.U16 R20, desc[UR8][R12.64+0x240] ;  /* 0x000240080c147981 */ /* 0x000ee6000c1e1500 */
[--C-:B------:R-:W-:Y:S01]  /*04a0*/  IMAD.WIDE.U32 R6, R7, 0x2, R14.reuse ;  /* 0x0000000207067825 */ /* 0x100fe200078e000e */
[----:B------:R4:W5:Y:S03]  /*04b0*/  LDG.E.U16 R27, desc[UR8][R10.64] ;  /* 0x000000080a1b7981 */ /* 0x000966000c1e1500 */
[----:B------:R-:W-:Y:S01]  /*04c0*/  HFMA2 R26, R29.H0_H0, R16.H0_H0, R26.H0_H0 ;  /* 0x200000101d1a7231 */ /* 0x000fe2000004081a */
[----:B------:R-:W-:Y:S01]  /*04d0*/  IADD3 R29, PT, PT, R2, 0xa0, RZ ;  /* 0x000000a0021d7810 */ /* 0x000fe20007ffe0ff */
[----:B------:R-:W5:Y:S01]  /*04e0*/  LDG.E.U16 R16, desc[UR8][R12.64+0x280] ;  /* 0x000280080c107981 */ /* 0x000f62000c1e1500 */
[----:B0-----:R-:W-:Y:S01]  /*04f0*/  IMAD.WIDE.U32 R8, R22, 0x2, R14 ;  /* 0x0000000216087825 */ /* 0x001fe200078e000e */
[----:B-1----:R-:W-:-:S02]  /*0500*/  IADD3 R24, PT, PT, R2, 0xc0, RZ ;  /* 0x000000c002187810 */ /* 0x002fc40007ffe0ff */
[----:B------:R0:W5:Y:S01]  /*0510*/  LDG.E.U16 R22, desc[UR8][R6.64] ;  /* 0x0000000806167981 */ /* 0x000162000c1e1500 */
[----:B------:R-:W-:-:S03]  /*0520*/  HFMA2 R18, R21.H0_H0, R18.H0_H0, R26.H0_H0 ;  /* 0x2000001215127231 */ /* 0x000fc6000004081a */
[----:B------:R-:W5:Y:S01]  /*0530*/  LDG.E.U16 R21, desc[UR8][R12.64+0x2c0] ;  /* 0x0002c0080c157981 */ /* 0x000f62000c1e1500 */
[----:B----4-:R-:W-:Y:S01]  /*0540*/  IMAD.WIDE.U32 R10, R29, 0x2, R14 ;  /* 0x000000021d0a7825 */ /* 0x010fe200078e000e */
[----:B------:R-:W-:Y:S02]  /*0550*/  IADD3 R29, PT, PT, R2, 0xe0, RZ ;  /* 0x000000e0021d7810 */ /* 0x000fe40007ffe0ff */
[----:B------:R-:W4:Y:S01]  /*0560*/  LDG.E.U16 R9, desc[UR8][R8.64] ;  /* 0x0000000808097981 */ /* 0x000f22000c1e1500 */
[----:B------:R-:W-:-:S03]  /*0570*/  HFMA2 R23, R28.H0_H0, R23.H0_H0, R18.H0_H0 ;  /* 0x200000171c177231 */ /* 0x000fc60000040812 */
[----:B------:R-:W4:Y:S01]  /*0580*/  LDG.E.U16 R18, desc[UR8][R12.64+0x300] ;  /* 0x000300080c127981 */ /* 0x000f22000c1e1500 */
[----:B0-----:R-:W-:-:S03]  /*0590*/  IMAD.WIDE.U32 R6, R24, 0x2, R14 ;  /* 0x0000000218067825 */ /* 0x001fc600078e000e */
[----:B------:R-:W4:Y:S01]  /*05a0*/  LDG.E.U16 R11, desc[UR8][R10.64] ;  /* 0x000000080a0b7981 */ /* 0x000f22000c1e1500 */
[----:B------:R-:W-:-:S03]  /*05b0*/  IMAD.WIDE.U32 R14, R29, 0x2, R14 ;  /* 0x000000021d0e7825 */ /* 0x000fc600078e000e */
[----:B------:R-:W4:Y:S04]  /*05c0*/  LDG.E.U16 R24, desc[UR8][R12.64+0x340] ;  /* 0x000340080c187981 */ /* 0x000f28000c1e1500 */
[----:B------:R-:W4:Y:S04]  /*05d0*/  LDG.E.U16 R6, desc[UR8][R6.64] ;  /* 0x0000000806067981 */ /* 0x000f28000c1e1500 */
[----:B------:R-:W4:Y:S04]  /*05e0*/  LDG.E.U16 R29, desc[UR8][R12.64+0x380] ;  /* 0x000380080c1d7981 */ /* 0x000f28000c1e1500 */
[----:B------:R-:W4:Y:S04]  /*05f0*/  LDG.E.U16 R8, desc[UR8][R12.64+0x3c0] ;  /* 0x0003c0080c087981 */ /* 0x000f28000c1e1500 */
[----:B------:R-:W4:Y:S01]  /*0600*/  LDG.E.U16 R15, desc[UR8][R14.64] ;  /* 0x000000080e0f7981 */ /* 0x000f22000c1e1500 */
[----:B------:R-:W-:-:S04]  /*0610*/  UIADD3 UR7, UPT, UPT, UR7, 0x10, URZ ;  /* 0x0000001007077890 */ /* 0x000fc8000fffe0ff */
[----:B------:R-:W-:Y:S01]  /*0620*/  UISETP.NE.AND UP1, UPT, UR7, URZ, UPT ;  /* 0x000000ff0700728c */ /* 0x000fe2000bf25270 */
[----:B------:R-:W-:Y:S02]  /*0630*/  IADD3 R5, PT, PT, R5, 0x200, RZ ;  /* 0x0000020005057810 */ /* 0x000fe40007ffe0ff */
[----:B------:R-:W-:Y:S01]  /*0640*/  IADD3 R2, PT, PT, R2, 0x200, RZ ;  /* 0x0000020002027810 */ /* 0x000fe20007ffe0ff */
[----:B--2---:R-:W-:-:S04]  /*0650*/  HFMA2 R17, R19.H0_H0, R17.H0_H0, R23.H0_H0 ;  /* 0x2000001113117231 */ /* 0x004fc80000040817 */
[----:B---3--:R-:W-:-:S04]  /*0660*/  HFMA2 R17, R20.H0_H0, R25.H0_H0, R17.H0_H0 ;  /* 0x2000001914117231 */ /* 0x008fc80000040811 */
[----:B-----5:R-:W-:-:S04]  /*0670*/  HFMA2 R16, R16.H0_H0, R27.H0_H0, R17.H0_H0 ;  /* 0x2000001b10107231 */ /* 0x020fc80000040811 */
[----:B------:R-:W-:-:S04]  /*0680*/  HFMA2 R16, R21.H0_H0, R22.H0_H0, R16.H0_H0 ;  /* 0x2000001615107231 */ /* 0x000fc80000040810 */
[----:B----4-:R-:W-:-:S04]  /*0690*/  HFMA2 R9, R18.H0_H0, R9.H0_H0, R16.H0_H0 ;  /* 0x2000000912097231 */ /* 0x010fc80000040810 */
[----:B------:R-:W-:-:S04]  /*06a0*/  HFMA2 R9, R24.H0_H0, R11.H0_H0, R9.H0_H0 ;  /* 0x2000000b18097231 */ /* 0x000fc80000040809 */
[----:B------:R-:W-:-:S04]  /*06b0*/  HFMA2 R6, R29.H0_H0, R6.H0_H0, R9.H0_H0 ;  /* 0x200000061d067231 */ /* 0x000fc80000040809 */
[----:B------:R-:W-:Y:S01]  /*06c0*/  HFMA2 R6, R8.H0_H0, R15.H0_H0, R6.H0_H0 ;  /* 0x2000000f08067231 */ /* 0x000fe20000040806 */
[----:B------:R-:W-:Y:S06]  /*06d0*/  BRA.U UP1, `(.L_x_7) ;  /* 0xfffffff901b47547 */ /* 0x000fec000b83ffff */
.L_x_6:
[----:B------:R-:W-:Y:S05]  /*06e0*/  BRA.U !UP0, `(.L_x_5) ;  /* 0x00000005085c7547 */ /* 0x000fea000b800000 */
[----:B------:R-:W-:Y:S02]  /*06f0*/  UISETP.GE.U32.AND UP0, UPT, UR5, 0x8, UPT ;  /* 0x000000080500788c */ /* 0x000fe4000bf06070 */
[----:B------:R-:W-:-:S04]  /*0700*/  ULOP3.LUT UR6, UR4, 0x7, URZ, 0xc0, !UPT ;  /* 0x0000000704067892 */ /* 0x000fc8000f8ec0ff */
[----:B------:R-:W-:-:S03]  /*0710*/  UISETP.NE.AND UP1, UPT, UR6, URZ, UPT ;  /* 0x000000ff0600728c */ /* 0x000fc6000bf25270 */
[----:B------:R-:W-:Y:S08]  /*0720*/  BRA.U !UP0, `(.L_x_8) ;  /* 0x0000000108807547 */ /* 0x000ff0000b800000 */
[----:B------:R-:W0:Y:S01]  /*0730*/  LDC.64 R8, c[0x0][0x388] ;  /* 0x0000e200ff087b82 */ /* 0x000e220000000a00 */
[----:B------:R-:W1:Y:S01]  /*0740*/  LDCU UR5, c[0x0][0x39c] ;  /* 0x00007380ff0577ac */ /* 0x000e620008000800 */
[----:B------:R-:W-:-:S06]  /*0750*/  LEA R5, R4, R3, 0x5 ;  /* 0x0000000304057211 */ /* 0x000fcc00078e28ff */
[----:B------:R-:W2:Y:S01]  /*0760*/  LDC.64 R10, c[0x0][0x380] ;  /* 0x0000e000ff0a7b82 */ /* 0x000ea20000000a00 */
[----:B-1----:R-:W-:Y:S02]  /*0770*/  IMAD R7, R0, UR5, R5 ;  /* 0x0000000500077c24 */ /* 0x002fe4000f8e0205 */
[----:B0-----:R-:W-:-:S05]  /*0780*/  IMAD.WIDE.U32 R8, R5, 0x2, R8 ;  /* 0x0000000205087825 */ /* 0x001fca00078e0008 */
[----:B------:R-:W3:Y:S01]  /*0790*/  LDG.E.U16 R12, desc[UR8][R8.64] ;  /* 0x00000008080c7981 */ /* 0x000ee2000c1e1500 */
[----:B--2---:R-:W-:-:S03]  /*07a0*/  IMAD.WIDE R10, R7, 0x2, R10 ;  /* 0x00000002070a7825 */ /* 0x004fc600078e020a */
[----:B------:R-:W2:Y:S04]  /*07b0*/  LDG.E.U16 R13, desc[UR8][R8.64+0x40] ;  /* 0x00004008080d7981 */ /* 0x000ea8000c1e1500 */
[----:B------:R-:W3:Y:S04]  /*07c0*/  LDG.E.U16 R7, desc[UR8][R10.64] ;  /* 0x000000080a077981 */ /* 0x000ee8000c1e1500 */
[----:B------:R-:W2:Y:S04]  /*07d0*/  LDG.E.U16 R14, desc[UR8][R10.64+0x40] ;  /* 0x000040080a0e7981 */ /* 0x000ea8000c1e1500 */
[----:B------:R-:W4:Y:S04]  /*07e0*/  LDG.E.U16 R15, desc[UR8][R8.64+0x80] ;  /* 0x00008008080f7981 */ /* 0x000f28000c1e1500 */
[----:B------:R-:W4:Y:S04]  /*07f0*/  LDG.E.U16 R16, desc[UR8][R10.64+0x80] ;  /* 0x000080080a107981 */ /* 0x000f28000c1e1500 */
[----:B------:R-:W5:Y:S04]  /*0800*/  LDG.E.U16 R17, desc[UR8][R8.64+0xc0] ;  /* 0x0000c00808117981 */ /* 0x000f68000c1e1500 */
        /* <DEDUP_REMOVED lines=8> */
[----:B------:R-:W5:Y:S01]  /*0890*/  LDG.E.U16 R24, desc[UR8][R8.64+0x1c0] ;  /* 0x0001c00808187981 */ /* 0x000f62000c1e1500 */
[----:B------:R-:W-:Y:S01]  /*08a0*/  IADD3 R4, PT, PT, R4, 0x8, RZ ;  /* 0x0000000804047810 */ /* 0x000fe20007ffe0ff */
[----:B---3--:R-:W-:-:S04]  /*08b0*/  HFMA2 R7, R7.H0_H0, R12.H0_H0, R6.H0_H0 ;  /* 0x2000000c07077231 */ /* 0x008fc80000040806 */
[----:B--2---:R-:W-:-:S04]  /*08c0*/  HFMA2 R7, R14.H0_H0, R13.H0_H0, R7.H0_H0 ;  /* 0x2000000d0e077231 */ /* 0x004fc80000040807 */
[----:B----4-:R-:W-:-:S04]  /*08d0*/  HFMA2 R7, R16.H0_H0, R15.H0_H0, R7.H0_H0 ;  /* 0x2000000f10077231 */ /* 0x010fc80000040807 */
[----:B-----5:R-:W-:-:S04]  /*08e0*/  HFMA2 R7, R18.H0_H0, R17.H0_H0, R7.H0_H0 ;  /* 0x2000001112077231 */ /* 0x020fc80000040807 */
[----:B------:R-:W-:-:S04]  /*08f0*/  HFMA2 R7, R20.H0_H0, R19.H0_H0, R7.H0_H0 ;  /* 0x2000001314077231 */ /* 0x000fc80000040807 */
[----:B------:R-:W-:-:S04]  /*0900*/  HFMA2 R7, R22.H0_H0, R21.H0_H0, R7.H0_H0 ;  /* 0x2000001516077231 */ /* 0x000fc80000040807 */
[----:B------:R-:W-:-:S04]  /*0910*/  HFMA2 R2, R5.H0_H0, R2.H0_H0, R7.H0_H0 ;  /* 0x2000000205027231 */ /* 0x000fc80000040807 */
[----:B------:R-:W-:-:S07]  /*0920*/  HFMA2 R6, R23.H0_H0, R24.H0_H0, R2.H0_H0 ;  /* 0x2000001817067231 */ /* 0x000fce0000040802 */
.L_x_8:
[----:B------:R-:W-:Y:S05]  /*0930*/  BRA.U !UP1, `(.L_x_5) ;  /* 0x0000000109c87547 */ /* 0x000fea000b800000 */
[----:B------:R-:W-:Y:S02]  /*0940*/  UISETP.GE.U32.AND UP0, UPT, UR6, 0x4, UPT ;  /* 0x000000040600788c */ /* 0x000fe4000bf06070 */
[----:B------:R-:W-:-:S04]  /*0950*/  ULOP3.LUT UR4, UR4, 0x3, URZ, 0xc0, !UPT ;  /* 0x0000000304047892 */ /* 0x000fc8000f8ec0ff */
[----:B------:R-:W-:-:S03]  /*0960*/  UISETP.NE.AND UP1, UPT, UR4, URZ, UPT ;  /* 0x000000ff0400728c */ /* 0x000fc6000bf25270 */
[----:B------:R-:W-:Y:S08]  /*0970*/  BRA.U !UP0, `(.L_x_9) ;  /* 0x0000000108687547 */ /* 0x000ff0000b800000 */
[----:B------:R-:W0:Y:S01]  /*0980*/  LDC.64 R10, c[0x0][0x388] ;  /* 0x0000e200ff0a7b82 */ /* 0x000e220000000a00 */
[----:B------:R-:W1:Y:S01]  /*0990*/  LDCU UR5, c[0x0][0x39c] ;  /* 0x00007380ff0577ac */ /* 0x000e620008000800 */
[----:B------:R-:W-:-:S04]  /*09a0*/  LEA R5, R4, R3, 0x5 ;  /* 0x0000000304057211 */ /* 0x000fc800078e28ff */
[C---:B------:R-:W-:Y:S02]  /*09b0*/  IADD3 R13, PT, PT, R5.reuse, 0x20, RZ ;  /* 0x00000020050d7810 */ /* 0x040fe40007ffe0ff */
[----:B------:R-:W2:Y:S01]  /*09c0*/  LDC.64 R8, c[0x0][0x380] ;  /* 0x0000e000ff087b82 */ /* 0x000ea20000000a00 */
[C---:B------:R-:W-:Y:S01]  /*09d0*/  IADD3 R15, PT, PT, R5.reuse, 0x40, RZ ;  /* 0x00000040050f7810 */ /* 0x040fe20007ffe0ff */
[----:B-1----:R-:W-:Y:S02]  /*09e0*/  IMAD R7, R0, UR5, R5 ;  /* 0x0000000500077c24 */ /* 0x002fe4000f8e0205 */
[C---:B0-----:R-:W-:Y:S01]  /*09f0*/  IMAD.WIDE.U32 R16, R5.reuse, 0x2, R10 ;  /* 0x0000000205107825 */ /* 0x041fe200078e000a */
[----:B------:R-:W-:-:S03]  /*0a00*/  IADD3 R5, PT, PT, R5, 0x60, RZ ;  /* 0x0000006005057810 */ /* 0x000fc60007ffe0ff */
[----:B------:R-:W-:Y:S02]  /*0a10*/  IMAD.WIDE.U32 R12, R13, 0x2, R10 ;  /* 0x000000020d0c7825 */ /* 0x000fe400078e000a */
[----:B------:R-:W3:Y:S02]  /*0a20*/  LDG.E.U16 R16, desc[UR8][R16.64] ;  /* 0x0000000810107981 */ /* 0x000ee4000c1e1500 */
[----:B--2---:R-:W-:Y:S02]  /*0a30*/  IMAD.WIDE R8, R7, 0x2, R8 ;  /* 0x0000000207087825 */ /* 0x004fe400078e0208 */
[----:B------:R-:W2:Y:S02]  /*0a40*/  LDG.E.U16 R13, desc[UR8][R12.64] ;  /* 0x000000080c0d7981 */ /* 0x000ea4000c1e1500 */
[--C-:B------:R-:W-:Y:S02]  /*0a50*/  IMAD.WIDE.U32 R14, R15, 0x2, R10.reuse ;  /* 0x000000020f0e7825 */ /* 0x100fe400078e000a */
[----:B------:R-:W3:Y:S02]  /*0a60*/  LDG.E.U16 R7, desc[UR8][R8.64] ;  /* 0x0000000808077981 */ /* 0x000ee4000c1e1500 */
[----:B------:R-:W-:-:S02]  /*0a70*/  IMAD.WIDE.U32 R10, R5, 0x2, R10 ;  /* 0x00000002050a7825 */ /* 0x000fc400078e000a */
[----:B------:R-:W2:Y:S04]  /*0a80*/  LDG.E.U16 R2, desc[UR8][R8.64+0x40] ;  /* 0x0000400808027981 */ /* 0x000ea8000c1e1500 */
[----:B------:R-:W4:Y:S04]  /*0a90*/  LDG.E.U16 R14, desc[UR8][R14.64] ;  /* 0x000000080e0e7981 */ /* 0x000f28000c1e1500 */
[----:B------:R-:W4:Y:S04]  /*0aa0*/  LDG.E.U16 R5, desc[UR8][R8.64+0x80] ;  /* 0x0000800808057981 */ /* 0x000f28000c1e1500 */
[----:B------:R-:W5:Y:S04]  /*0ab0*/  LDG.E.U16 R10, desc[UR8][R10.64] ;  /* 0x000000080a0a7981 */ /* 0x000f68000c1e1500 */
[----:B------:R-:W5:Y:S01]  /*0ac0*/  LDG.E.U16 R18, desc[UR8][R8.64+0xc0] ;  /* 0x0000c00808127981 */ /* 0x000f62000c1e1500 */
[----:B------:R-:W-:Y:S01]  /*0ad0*/  IADD3 R4, PT, PT, R4, 0x4, RZ ;  /* 0x0000000404047810 */ /* 0x000fe20007ffe0ff */
[----:B---3--:R-:W-:-:S04]  /*0ae0*/  HFMA2 R7, R7.H0_H0, R16.H0_H0, R6.H0_H0 ;  /* 0x2000001007077231 */ /* 0x008fc80000040806 */
[----:B--2---:R-:W-:-:S04]  /*0af0*/  HFMA2 R13, R2.H0_H0, R13.H0_H0, R7.H0_H0 ;  /* 0x2000000d020d7231 */ /* 0x004fc80000040807 */
[----:B----4-:R-:W-:-:S04]  /*0b00*/  HFMA2 R13, R5.H0_H0, R14.H0_H0, R13.H0_H0 ;  /* 0x2000000e050d7231 */ /* 0x010fc8000004080d */
[----:B-----5:R-:W-:-:S07]  /*0b10*/  HFMA2 R6, R18.H0_H0, R10.H0_H0, R13.H0_H0 ;  /* 0x2000000a12067231 */ /* 0x020fce000004080d */
.L_x_9:
[----:B------:R-:W-:Y:S05]  /*0b20*/  BRA.U !UP1, `(.L_x_5) ;  /* 0x00000001094c7547 */ /* 0x000fea000b800000 */
[----:B------:R-:W0:Y:S01]  /*0b30*/  LDC.64 R10, c[0x0][0x388] ;  /* 0x0000e200ff0a7b82 */ /* 0x000e220000000a00 */
[----:B------:R-:W1:Y:S01]  /*0b40*/  LDCU UR5, c[0x0][0x39c] ;  /* 0x00007380ff0577ac */ /* 0x000e620008000800 */
[----:B------:R-:W-:Y:S01]  /*0b50*/  LEA R7, R4, R3, 0x5 ;  /* 0x0000000304077211 */ /* 0x000fe200078e28ff */
[----:B------:R-:W-:-:S05]  /*0b60*/  UIADD3 UR4, UPT, UPT, -UR4, URZ, URZ ;  /* 0x000000ff04047290 */ /* 0x000fca000fffe1ff */
[----:B------:R-:W2:Y:S01]  /*0b70*/  LDC.64 R8, c[0x0][0x380] ;  /* 0x0000e000ff087b82 */ /* 0x000ea20000000a00 */
[----:B0-----:R-:W-:-:S04]  /*0b80*/  IMAD.WIDE.U32 R4, R7, 0x2, R10 ;  /* 0x0000000207047825 */ /* 0x001fc800078e000a */
[----:B-1----:R-:W-:Y:S01]  /*0b90*/  IMAD R7, R0, UR5, R7 ;  /* 0x0000000500077c24 */ /* 0x002fe2000f8e0207 */
[----:B------:R-:W-:Y:S02]  /*0ba0*/  MOV R10, R4 ;  /* 0x00000004000a7202 */ /* 0x000fe40000000f00 */
[----:B------:R-:W-:-:S07]  /*0bb0*/  MOV R11, R5 ;  /* 0x00000005000b7202 */ /* 0x000fce0000000f00 */
.L_x_10:
[----:B--2---:R-:W-:Y:S01]  /*0bc0*/  IMAD.WIDE R4, R7, 0x2, R8 ;  /* 0x0000000207047825 */ /* 0x004fe200078e0208 */
[----:B------:R0:W2:Y:S05]  /*0bd0*/  LDG.E.U16 R2, desc[UR8][R10.64] ;  /* 0x000000080a027981 */ /* 0x0000aa000c1e1500 */
[----:B------:R-:W2:Y:S01]  /*0be0*/  LDG.E.U16 R5, desc[UR8][R4.64] ;  /* 0x0000000804057981 */ /* 0x000ea2000c1e1500 */
[----:B------:R-:W-:-:S04]  /*0bf0*/  UIADD3 UR4, UPT, UPT, UR4, 0x1, URZ ;  /* 0x0000000104047890 */ /* 0x000fc8000fffe0ff */
[----:B------:R-:W-:Y:S01]  /*0c00*/  UISETP.NE.AND UP0, UPT, UR4, URZ, UPT ;  /* 0x000000ff0400728c */ /* 0x000fe2000bf05270 */
[----:B0-----:R-:W-:Y:S02]  /*0c10*/  IADD3 R10, P0, PT, R10, 0x40, RZ ;  /* 0x000000400a0a7810 */ /* 0x001fe40007f1e0ff */
[----:B------:R-:W-:Y:S02]  /*0c20*/  IADD3 R7, PT, PT, R7, 0x20, RZ ;  /* 0x0000002007077810 */ /* 0x000fe40007ffe0ff */
[----:B------:R-:W-:Y:S01]  /*0c30*/  IADD3.X R11, PT, PT, RZ, R11, RZ, P0, !PT ;  /* 0x0000000bff0b7210 */ /* 0x000fe200007fe4ff */
[----:B--2---:R-:W-:-:S03]  /*0c40*/  HFMA2 R6, R5.H0_H0, R2.H0_H0, R6.H0_H0 ;  /* 0x2000000205067231 */ /* 0x004fc60000040806 */
[----:B------:R-:W-:Y:S05]  /*0c50*/  BRA.U UP0, `(.L_x_10) ;  /* 0xfffffffd00d87547 */ /* 0x000fea000b83ffff */
.L_x_5:
        /* <DEDUP_REMOVED lines=17> */
.L_x_11:
        /* <DEDUP_REMOVED lines=9> */
.L_x_13:


//--------------------- .nv.shared.reserved.0     --------------------------
	.section	.nv.shared.reserved.0,"aw",@nobits
	.weak		__nv_reservedSMEM_offset_0_alias
	.size		__nv_reservedSMEM_offset_0_alias, 0, 64
	.other		__nv_reservedSMEM_offset_0_alias,@"STO_CUDA_RESERVED_SHARED STV_DEFAULT"
__nv_reservedSMEM_offset_0_alias:
	.zero		0
	.zero		64


//--------------------- .nv.constant0._Z23hgemv_k128_f16x4_kernelP6__halfS0_S0_ii --------------------------
	.section	.nv.constant0._Z23hgemv_k128_f16x4_kernelP6__halfS0_S0_ii,"a",@progbits
	.sectionflags	@""
	.align	4
.nv.constant0._Z23hgemv_k128_f16x4_kernelP6__halfS0_S0_ii:
	.zero		928


//--------------------- .nv.constant0._Z20hgemv_k32_f16_kernelP6__halfS0_S0_ii --------------------------
	.section	.nv.constant0._Z20hgemv_k32_f16_kernelP6__halfS0_S0_ii,"a",@progbits
	.sectionflags	@""
	.align	4
.nv.constant0._Z20hgemv_k32_f16_kernelP6__halfS0_S0_ii:
	.zero		928


//--------------------- SYMBOLS --------------------------

	.type		.nv.reservedSmem.offset0,@object
	.size		.nv.reservedSmem.offset0,0x4
